//
// Generated by NVIDIA NVVM Compiler
//
// Compiler Build ID: CL-36424714
// Cuda compilation tools, release 13.0, V13.0.88
// Based on NVVM 20.0.0
//

.version 9.0
.target sm_100
.address_size 64

	// .globl	_Z9MeanShiftPKfS0_PfS1_
.func  (.param .b64 func_retval0) __internal_accurate_pow
(
	.param .b64 __internal_accurate_pow_param_0
)
;

.visible .entry _Z9MeanShiftPKfS0_PfS1_(
	.param .u64 .ptr .align 1 _Z9MeanShiftPKfS0_PfS1__param_0,
	.param .u64 .ptr .align 1 _Z9MeanShiftPKfS0_PfS1__param_1,
	.param .u64 .ptr .align 1 _Z9MeanShiftPKfS0_PfS1__param_2,
	.param .u64 .ptr .align 1 _Z9MeanShiftPKfS0_PfS1__param_3
)
{
	.reg .pred 	%p<30>;
	.reg .b32 	%r<54>;
	.reg .b32 	%f<27>;
	.reg .b64 	%rd<18>;
	.reg .b64 	%fd<66>;

	ld.param.u64 	%rd9, [_Z9MeanShiftPKfS0_PfS1__param_0];
	ld.param.u64 	%rd10, [_Z9MeanShiftPKfS0_PfS1__param_1];
	ld.param.u64 	%rd11, [_Z9MeanShiftPKfS0_PfS1__param_2];
	ld.param.u64 	%rd12, [_Z9MeanShiftPKfS0_PfS1__param_3];
	mov.u32 	%r10, %ctaid.x;
	mov.u32 	%r11, %ntid.x;
	mov.u32 	%r12, %tid.x;
	mad.lo.s32 	%r1, %r10, %r11, %r12;
	setp.gt.s32 	%p2, %r1, 9999;
	@%p2 bra 	$L__BB0_17;
	cvta.to.global.u64 	%rd13, %rd11;
	cvta.to.global.u64 	%rd14, %rd12;
	mul.wide.s32 	%rd15, %r1, 4;
	add.s64 	%rd1, %rd13, %rd15;
	ld.global.f32 	%f1, [%rd1];
	add.s64 	%rd2, %rd14, %rd15;
	ld.global.f32 	%f2, [%rd2];
	mov.f64 	%fd20, 0d4000000000000000;
	{
	.reg .b32 %temp; 
	mov.b64 	{%temp, %r2}, %fd20;
	}
	and.b32  	%r14, %r2, 2146435072;
	setp.eq.s32 	%p3, %r14, 1062207488;
	and.b32  	%r15, %r2, 2147483647;
	setp.ne.s32 	%p4, %r15, 1071644672;
	and.pred  	%p1, %p3, %p4;
	{ // callseq 0, 0
	.param .b64 param0;
	st.param.f64 	[param0], 0d4000000000000000;
	.param .b64 retval0;
	call.uni (retval0), 
	__internal_accurate_pow, 
	(
	param0
	);
	ld.param.f64 	%fd21, [retval0];
	} // callseq 0
	and.b32  	%r16, %r2, -1048576;
	setp.eq.s32 	%p5, %r16, -1085276160;
	neg.f64 	%fd23, %fd21;
	selp.f64 	%fd24, %fd23, %fd21, %p5;
	add.f64 	%fd1, %fd24, %fd24;
	cvta.to.global.u64 	%rd16, %rd9;
	cvta.to.global.u64 	%rd17, %rd10;
	mov.f32 	%f24, 0f00000000;
	mov.b32 	%r53, 0;
	mov.f32 	%f25, %f24;
	mov.f32 	%f26, %f24;
$L__BB0_2:
	setp.lt.s32 	%p6, %r2, 0;
	setp.eq.s32 	%p7, %r14, 1062207488;
	ld.global.f32 	%f6, [%rd16];
	ld.global.f32 	%f7, [%rd17];
	sub.f32 	%f8, %f1, %f6;
	cvt.f64.f32 	%fd2, %f8;
	{
	.reg .b32 %temp; 
	mov.b64 	{%temp, %r4}, %fd2;
	}
	abs.f64 	%fd3, %fd2;
	{ // callseq 1, 0
	.param .b64 param0;
	st.param.f64 	[param0], %fd3;
	.param .b64 retval0;
	call.uni (retval0), 
	__internal_accurate_pow, 
	(
	param0
	);
	ld.param.f64 	%fd25, [retval0];
	} // callseq 1
	setp.lt.s32 	%p8, %r4, 0;
	neg.f64 	%fd27, %fd25;
	selp.f64 	%fd28, %fd27, %fd25, %p7;
	selp.f64 	%fd29, %fd28, %fd25, %p8;
	setp.eq.f32 	%p9, %f8, 0f00000000;
	selp.b32 	%r18, %r4, 0, %p7;
	or.b32  	%r19, %r18, 2146435072;
	selp.b32 	%r20, %r19, %r18, %p6;
	mov.b32 	%r21, 0;
	mov.b64 	%fd30, {%r21, %r20};
	selp.f64 	%fd63, %fd30, %fd29, %p9;
	add.f64 	%fd31, %fd2, 0d4000000000000000;
	{
	.reg .b32 %temp; 
	mov.b64 	{%temp, %r22}, %fd31;
	}
	and.b32  	%r23, %r22, 2146435072;
	setp.ne.s32 	%p10, %r23, 2146435072;
	@%p10 bra 	$L__BB0_7;
	setp.num.f32 	%p11, %f8, %f8;
	@%p11 bra 	$L__BB0_5;
	mov.f64 	%fd32, 0d4000000000000000;
	add.rn.f64 	%fd63, %fd2, %fd32;
	bra.uni 	$L__BB0_7;
$L__BB0_5:
	setp.neu.f64 	%p12, %fd3, 0d7FF0000000000000;
	@%p12 bra 	$L__BB0_7;
	setp.lt.s32 	%p13, %r4, 0;
	setp.lt.s32 	%p14, %r2, 0;
	selp.b32 	%r24, 0, 2146435072, %p14;
	or.b32  	%r25, %r24, -2147483648;
	selp.b32 	%r26, %r25, %r24, %p1;
	selp.b32 	%r27, %r26, %r24, %p13;
	mov.b32 	%r28, 0;
	mov.b64 	%fd63, {%r28, %r27};
$L__BB0_7:
	setp.lt.s32 	%p15, %r2, 0;
	and.b32  	%r29, %r2, 2146435072;
	setp.eq.s32 	%p16, %r29, 1062207488;
	setp.eq.f32 	%p17, %f8, 0f3F800000;
	selp.f64 	%fd8, 0d3FF0000000000000, %fd63, %p17;
	sub.f32 	%f15, %f2, %f7;
	cvt.f64.f32 	%fd9, %f15;
	{
	.reg .b32 %temp; 
	mov.b64 	{%temp, %r5}, %fd9;
	}
	abs.f64 	%fd10, %fd9;
	{ // callseq 2, 0
	.param .b64 param0;
	st.param.f64 	[param0], %fd10;
	.param .b64 retval0;
	call.uni (retval0), 
	__internal_accurate_pow, 
	(
	param0
	);
	ld.param.f64 	%fd33, [retval0];
	} // callseq 2
	setp.lt.s32 	%p18, %r5, 0;
	neg.f64 	%fd35, %fd33;
	selp.f64 	%fd36, %fd35, %fd33, %p16;
	selp.f64 	%fd37, %fd36, %fd33, %p18;
	setp.eq.f32 	%p19, %f15, 0f00000000;
	selp.b32 	%r30, %r5, 0, %p16;
	or.b32  	%r31, %r30, 2146435072;
	selp.b32 	%r32, %r31, %r30, %p15;
	mov.b32 	%r33, 0;
	mov.b64 	%fd38, {%r33, %r32};
	selp.f64 	%fd64, %fd38, %fd37, %p19;
	add.f64 	%fd39, %fd9, 0d4000000000000000;
	{
	.reg .b32 %temp; 
	mov.b64 	{%temp, %r34}, %fd39;
	}
	and.b32  	%r35, %r34, 2146435072;
	setp.ne.s32 	%p20, %r35, 2146435072;
	@%p20 bra 	$L__BB0_12;
	setp.num.f32 	%p21, %f15, %f15;
	@%p21 bra 	$L__BB0_10;
	mov.f64 	%fd40, 0d4000000000000000;
	add.rn.f64 	%fd64, %fd9, %fd40;
	bra.uni 	$L__BB0_12;
$L__BB0_10:
	setp.neu.f64 	%p22, %fd10, 0d7FF0000000000000;
	@%p22 bra 	$L__BB0_12;
	selp.b32 	%r36, 0, 2146435072, %p15;
	or.b32  	%r37, %r36, -2147483648;
	selp.b32 	%r38, %r37, %r36, %p1;
	selp.b32 	%r39, %r38, %r36, %p18;
	mov.b32 	%r40, 0;
	mov.b64 	%fd64, {%r40, %r39};
$L__BB0_12:
	setp.eq.f32 	%p25, %f15, 0f3F800000;
	selp.f64 	%fd41, 0d3FF0000000000000, %fd64, %p25;
	add.f64 	%fd42, %fd8, %fd41;
	cvt.rn.f32.f64 	%f18, %fd42;
	neg.f32 	%f19, %f18;
	cvt.f64.f32 	%fd43, %f19;
	div.rn.f64 	%fd15, %fd43, %fd1;
	fma.rn.f64 	%fd44, %fd15, 0d3FF71547652B82FE, 0d4338000000000000;
	{
	.reg .b32 %temp; 
	mov.b64 	{%r6, %temp}, %fd44;
	}
	mov.f64 	%fd45, 0dC338000000000000;
	add.rn.f64 	%fd46, %fd44, %fd45;
	fma.rn.f64 	%fd47, %fd46, 0dBFE62E42FEFA39EF, %fd15;
	fma.rn.f64 	%fd48, %fd46, 0dBC7ABC9E3B39803F, %fd47;
	fma.rn.f64 	%fd49, %fd48, 0d3E5ADE1569CE2BDF, 0d3E928AF3FCA213EA;
	fma.rn.f64 	%fd50, %fd49, %fd48, 0d3EC71DEE62401315;
	fma.rn.f64 	%fd51, %fd50, %fd48, 0d3EFA01997C89EB71;
	fma.rn.f64 	%fd52, %fd51, %fd48, 0d3F2A01A014761F65;
	fma.rn.f64 	%fd53, %fd52, %fd48, 0d3F56C16C1852B7AF;
	fma.rn.f64 	%fd54, %fd53, %fd48, 0d3F81111111122322;
	fma.rn.f64 	%fd55, %fd54, %fd48, 0d3FA55555555502A1;
	fma.rn.f64 	%fd56, %fd55, %fd48, 0d3FC5555555555511;
	fma.rn.f64 	%fd57, %fd56, %fd48, 0d3FE000000000000B;
	fma.rn.f64 	%fd58, %fd57, %fd48, 0d3FF0000000000000;
	fma.rn.f64 	%fd59, %fd58, %fd48, 0d3FF0000000000000;
	{
	.reg .b32 %temp; 
	mov.b64 	{%r7, %temp}, %fd59;
	}
	{
	.reg .b32 %temp; 
	mov.b64 	{%temp, %r8}, %fd59;
	}
	shl.b32 	%r41, %r6, 20;
	add.s32 	%r42, %r41, %r8;
	mov.b64 	%fd65, {%r7, %r42};
	{
	.reg .b32 %temp; 
	mov.b64 	{%temp, %r43}, %fd15;
	}
	mov.b32 	%f20, %r43;
	abs.f32 	%f9, %f20;
	setp.lt.f32 	%p26, %f9, 0f4086232B;
	@%p26 bra 	$L__BB0_15;
	setp.lt.f64 	%p27, %fd15, 0d0000000000000000;
	add.f64 	%fd60, %fd15, 0d7FF0000000000000;
	selp.f64 	%fd65, 0d0000000000000000, %fd60, %p27;
	setp.geu.f32 	%p28, %f9, 0f40874800;
	@%p28 bra 	$L__BB0_15;
	shr.u32 	%r44, %r6, 31;
	add.s32 	%r45, %r6, %r44;
	shr.s32 	%r46, %r45, 1;
	shl.b32 	%r47, %r46, 20;
	add.s32 	%r48, %r8, %r47;
	mov.b64 	%fd61, {%r7, %r48};
	sub.s32 	%r49, %r6, %r46;
	shl.b32 	%r50, %r49, 20;
	add.s32 	%r51, %r50, 1072693248;
	mov.b32 	%r52, 0;
	mov.b64 	%fd62, {%r52, %r51};
	mul.f64 	%fd65, %fd62, %fd61;
$L__BB0_15:
	cvt.rn.f32.f64 	%f21, %fd65;
	fma.rn.f32 	%f26, %f6, %f21, %f26;
	fma.rn.f32 	%f25, %f7, %f21, %f25;
	add.f32 	%f24, %f24, %f21;
	add.s32 	%r53, %r53, 1;
	add.s64 	%rd17, %rd17, 4;
	add.s64 	%rd16, %rd16, 4;
	setp.ne.s32 	%p29, %r53, 10000;
	@%p29 bra 	$L__BB0_2;
	div.rn.f32 	%f22, %f26, %f24;
	div.rn.f32 	%f23, %f25, %f24;
	st.global.f32 	[%rd1], %f22;
	st.global.f32 	[%rd2], %f23;
$L__BB0_17:
	ret;

}
	// .globl	_Z14Flat_MeanShiftPKfS0_PfS1_
.visible .entry _Z14Flat_MeanShiftPKfS0_PfS1_(
	.param .u64 .ptr .align 1 _Z14Flat_MeanShiftPKfS0_PfS1__param_0,
	.param .u64 .ptr .align 1 _Z14Flat_MeanShiftPKfS0_PfS1__param_1,
	.param .u64 .ptr .align 1 _Z14Flat_MeanShiftPKfS0_PfS1__param_2,
	.param .u64 .ptr .align 1 _Z14Flat_MeanShiftPKfS0_PfS1__param_3
)
{
	.reg .pred 	%p<49>;
	.reg .b32 	%r<57>;
	.reg .b32 	%f<36>;
	.reg .b64 	%rd<20>;
	.reg .b64 	%fd<70>;

	ld.param.u64 	%rd9, [_Z14Flat_MeanShiftPKfS0_PfS1__param_0];
	ld.param.u64 	%rd10, [_Z14Flat_MeanShiftPKfS0_PfS1__param_1];
	ld.param.u64 	%rd11, [_Z14Flat_MeanShiftPKfS0_PfS1__param_2];
	ld.param.u64 	%rd12, [_Z14Flat_MeanShiftPKfS0_PfS1__param_3];
	mov.u32 	%r11, %ctaid.x;
	mov.u32 	%r12, %ntid.x;
	mov.u32 	%r13, %tid.x;
	mad.lo.s32 	%r1, %r11, %r12, %r13;
	setp.gt.s32 	%p2, %r1, 9999;
	@%p2 bra 	$L__BB1_24;
	cvta.to.global.u64 	%rd13, %rd11;
	cvta.to.global.u64 	%rd14, %rd12;
	mul.wide.s32 	%rd15, %r1, 4;
	add.s64 	%rd1, %rd13, %rd15;
	ld.global.f32 	%f1, [%rd1];
	add.s64 	%rd2, %rd14, %rd15;
	ld.global.f32 	%f2, [%rd2];
	mov.f64 	%fd27, 0d4000000000000000;
	{
	.reg .b32 %temp; 
	mov.b64 	{%temp, %r2}, %fd27;
	}
	and.b32  	%r3, %r2, 2146435072;
	setp.eq.s32 	%p3, %r3, 1062207488;
	setp.lt.s32 	%p4, %r2, 0;
	selp.b32 	%r4, 0, 2146435072, %p4;
	and.b32  	%r15, %r2, 2147483647;
	setp.ne.s32 	%p5, %r15, 1071644672;
	and.pred  	%p1, %p3, %p5;
	cvta.to.global.u64 	%rd16, %rd10;
	add.s64 	%rd19, %rd16, 4;
	cvta.to.global.u64 	%rd17, %rd9;
	add.s64 	%rd18, %rd17, 4;
	mov.f32 	%f33, 0f00000000;
	mov.b32 	%r56, 0;
	mov.f32 	%f34, %f33;
	mov.f32 	%f35, %f33;
$L__BB1_2:
	setp.lt.s32 	%p6, %r2, 0;
	setp.eq.s32 	%p7, %r3, 1062207488;
	ld.global.f32 	%f6, [%rd18+-4];
	ld.global.f32 	%f7, [%rd19+-4];
	sub.f32 	%f8, %f6, %f1;
	cvt.f64.f32 	%fd1, %f8;
	{
	.reg .b32 %temp; 
	mov.b64 	{%temp, %r6}, %fd1;
	}
	abs.f64 	%fd2, %fd1;
	{ // callseq 3, 0
	.param .b64 param0;
	st.param.f64 	[param0], %fd2;
	.param .b64 retval0;
	call.uni (retval0), 
	__internal_accurate_pow, 
	(
	param0
	);
	ld.param.f64 	%fd28, [retval0];
	} // callseq 3
	setp.lt.s32 	%p9, %r6, 0;
	neg.f64 	%fd30, %fd28;
	selp.f64 	%fd31, %fd30, %fd28, %p7;
	selp.f64 	%fd32, %fd31, %fd28, %p9;
	setp.eq.f32 	%p10, %f8, 0f00000000;
	selp.b32 	%r16, %r6, 0, %p7;
	or.b32  	%r17, %r16, 2146435072;
	selp.b32 	%r18, %r17, %r16, %p6;
	mov.b32 	%r19, 0;
	mov.b64 	%fd33, {%r19, %r18};
	selp.f64 	%fd66, %fd33, %fd32, %p10;
	add.f64 	%fd34, %fd1, 0d4000000000000000;
	{
	.reg .b32 %temp; 
	mov.b64 	{%temp, %r20}, %fd34;
	}
	and.b32  	%r21, %r20, 2146435072;
	setp.ne.s32 	%p11, %r21, 2146435072;
	@%p11 bra 	$L__BB1_7;
	setp.num.f32 	%p12, %f8, %f8;
	@%p12 bra 	$L__BB1_5;
	mov.f64 	%fd35, 0d4000000000000000;
	add.rn.f64 	%fd66, %fd1, %fd35;
	bra.uni 	$L__BB1_7;
$L__BB1_5:
	setp.neu.f64 	%p13, %fd2, 0d7FF0000000000000;
	@%p13 bra 	$L__BB1_7;
	setp.lt.s32 	%p14, %r6, 0;
	or.b32  	%r22, %r4, -2147483648;
	selp.b32 	%r23, %r22, %r4, %p1;
	selp.b32 	%r24, %r23, %r4, %p14;
	mov.b32 	%r25, 0;
	mov.b64 	%fd66, {%r25, %r24};
$L__BB1_7:
	setp.lt.s32 	%p15, %r2, 0;
	setp.eq.s32 	%p16, %r3, 1062207488;
	sub.f32 	%f21, %f6, %f1;
	setp.eq.f32 	%p18, %f21, 0f3F800000;
	selp.f64 	%fd7, 0d3FF0000000000000, %fd66, %p18;
	sub.f32 	%f9, %f7, %f2;
	cvt.f64.f32 	%fd8, %f9;
	{
	.reg .b32 %temp; 
	mov.b64 	{%temp, %r7}, %fd8;
	}
	abs.f64 	%fd9, %fd8;
	{ // callseq 4, 0
	.param .b64 param0;
	st.param.f64 	[param0], %fd9;
	.param .b64 retval0;
	call.uni (retval0), 
	__internal_accurate_pow, 
	(
	param0
	);
	ld.param.f64 	%fd36, [retval0];
	} // callseq 4
	setp.lt.s32 	%p19, %r7, 0;
	neg.f64 	%fd38, %fd36;
	selp.f64 	%fd39, %fd38, %fd36, %p16;
	selp.f64 	%fd40, %fd39, %fd36, %p19;
	setp.eq.f32 	%p20, %f9, 0f00000000;
	selp.b32 	%r26, %r7, 0, %p16;
	or.b32  	%r27, %r26, 2146435072;
	selp.b32 	%r28, %r27, %r26, %p15;
	mov.b32 	%r29, 0;
	mov.b64 	%fd41, {%r29, %r28};
	selp.f64 	%fd67, %fd41, %fd40, %p20;
	add.f64 	%fd42, %fd8, 0d4000000000000000;
	{
	.reg .b32 %temp; 
	mov.b64 	{%temp, %r30}, %fd42;
	}
	and.b32  	%r31, %r30, 2146435072;
	setp.ne.s32 	%p21, %r31, 2146435072;
	@%p21 bra 	$L__BB1_12;
	setp.num.f32 	%p22, %f9, %f9;
	@%p22 bra 	$L__BB1_10;
	mov.f64 	%fd43, 0d4000000000000000;
	add.rn.f64 	%fd67, %fd8, %fd43;
	bra.uni 	$L__BB1_12;
$L__BB1_10:
	setp.neu.f64 	%p23, %fd9, 0d7FF0000000000000;
	@%p23 bra 	$L__BB1_12;
	or.b32  	%r32, %r4, -2147483648;
	selp.b32 	%r33, %r32, %r4, %p1;
	selp.b32 	%r34, %r33, %r4, %p19;
	mov.b32 	%r35, 0;
	mov.b64 	%fd67, {%r35, %r34};
$L__BB1_12:
	setp.eq.f32 	%p28, %f9, 0f3F800000;
	selp.f64 	%fd44, 0d3FF0000000000000, %fd67, %p28;
	add.f64 	%fd45, %fd7, %fd44;
	sqrt.rn.f64 	%fd46, %fd45;
	cvt.rn.f32.f64 	%f22, %fd46;
	setp.lt.f32 	%p29, %f22, 0f3F800000;
	add.f32 	%f23, %f35, %f6;
	add.f32 	%f24, %f34, %f7;
	add.f32 	%f25, %f33, 0f3F800000;
	selp.f32 	%f10, %f23, %f35, %p29;
	selp.f32 	%f11, %f24, %f34, %p29;
	selp.f32 	%f12, %f25, %f33, %p29;
	ld.global.f32 	%f13, [%rd18];
	ld.global.f32 	%f14, [%rd19];
	sub.f32 	%f15, %f13, %f1;
	cvt.f64.f32 	%fd14, %f15;
	{
	.reg .b32 %temp; 
	mov.b64 	{%temp, %r8}, %fd14;
	}
	abs.f64 	%fd15, %fd14;
	{ // callseq 5, 0
	.param .b64 param0;
	st.param.f64 	[param0], %fd15;
	.param .b64 retval0;
	call.uni (retval0), 
	__internal_accurate_pow, 
	(
	param0
	);
	ld.param.f64 	%fd47, [retval0];
	} // callseq 5
	setp.lt.s32 	%p30, %r8, 0;
	neg.f64 	%fd49, %fd47;
	selp.f64 	%fd50, %fd49, %fd47, %p16;
	selp.f64 	%fd51, %fd50, %fd47, %p30;
	setp.eq.f32 	%p31, %f15, 0f00000000;
	selp.b32 	%r36, %r8, 0, %p16;
	or.b32  	%r37, %r36, 2146435072;
	selp.b32 	%r38, %r37, %r36, %p15;
	mov.b32 	%r39, 0;
	mov.b64 	%fd52, {%r39, %r38};
	selp.f64 	%fd68, %fd52, %fd51, %p31;
	add.f64 	%fd53, %fd14, 0d4000000000000000;
	{
	.reg .b32 %temp; 
	mov.b64 	{%temp, %r40}, %fd53;
	}
	and.b32  	%r41, %r40, 2146435072;
	setp.ne.s32 	%p32, %r41, 2146435072;
	@%p32 bra 	$L__BB1_17;
	setp.nan.f32 	%p33, %f15, %f15;
	@%p33 bra 	$L__BB1_16;
	setp.neu.f64 	%p34, %fd15, 0d7FF0000000000000;
	@%p34 bra 	$L__BB1_17;
	setp.lt.s32 	%p35, %r8, 0;
	or.b32  	%r42, %r4, -2147483648;
	selp.b32 	%r43, %r42, %r4, %p1;
	selp.b32 	%r44, %r43, %r4, %p35;
	mov.b32 	%r45, 0;
	mov.b64 	%fd68, {%r45, %r44};
	bra.uni 	$L__BB1_17;
$L__BB1_16:
	mov.f64 	%fd54, 0d4000000000000000;
	add.rn.f64 	%fd68, %fd14, %fd54;
$L__BB1_17:
	setp.lt.s32 	%p36, %r2, 0;
	setp.eq.s32 	%p37, %r3, 1062207488;
	sub.f32 	%f26, %f13, %f1;
	setp.eq.f32 	%p39, %f26, 0f3F800000;
	selp.f64 	%fd20, 0d3FF0000000000000, %fd68, %p39;
	sub.f32 	%f16, %f14, %f2;
	cvt.f64.f32 	%fd21, %f16;
	{
	.reg .b32 %temp; 
	mov.b64 	{%temp, %r9}, %fd21;
	}
	abs.f64 	%fd22, %fd21;
	{ // callseq 6, 0
	.param .b64 param0;
	st.param.f64 	[param0], %fd22;
	.param .b64 retval0;
	call.uni (retval0), 
	__internal_accurate_pow, 
	(
	param0
	);
	ld.param.f64 	%fd55, [retval0];
	} // callseq 6
	setp.lt.s32 	%p40, %r9, 0;
	neg.f64 	%fd57, %fd55;
	selp.f64 	%fd58, %fd57, %fd55, %p37;
	selp.f64 	%fd59, %fd58, %fd55, %p40;
	setp.eq.f32 	%p41, %f16, 0f00000000;
	selp.b32 	%r46, %r9, 0, %p37;
	or.b32  	%r47, %r46, 2146435072;
	selp.b32 	%r48, %r47, %r46, %p36;
	mov.b32 	%r49, 0;
	mov.b64 	%fd60, {%r49, %r48};
	selp.f64 	%fd69, %fd60, %fd59, %p41;
	add.f64 	%fd61, %fd21, 0d4000000000000000;
	{
	.reg .b32 %temp; 
	mov.b64 	{%temp, %r50}, %fd61;
	}
	and.b32  	%r51, %r50, 2146435072;
	setp.ne.s32 	%p42, %r51, 2146435072;
	@%p42 bra 	$L__BB1_22;
	setp.nan.f32 	%p43, %f16, %f16;
	@%p43 bra 	$L__BB1_21;
	setp.neu.f64 	%p44, %fd22, 0d7FF0000000000000;
	@%p44 bra 	$L__BB1_22;
	or.b32  	%r52, %r4, -2147483648;
	selp.b32 	%r53, %r52, %r4, %p1;
	selp.b32 	%r54, %r53, %r4, %p40;
	mov.b32 	%r55, 0;
	mov.b64 	%fd69, {%r55, %r54};
	bra.uni 	$L__BB1_22;
$L__BB1_21:
	mov.f64 	%fd62, 0d4000000000000000;
	add.rn.f64 	%fd69, %fd21, %fd62;
$L__BB1_22:
	setp.eq.f32 	%p46, %f16, 0f3F800000;
	selp.f64 	%fd63, 0d3FF0000000000000, %fd69, %p46;
	add.f64 	%fd64, %fd20, %fd63;
	sqrt.rn.f64 	%fd65, %fd64;
	cvt.rn.f32.f64 	%f27, %fd65;
	setp.lt.f32 	%p47, %f27, 0f3F800000;
	add.f32 	%f28, %f10, %f13;
	add.f32 	%f29, %f11, %f14;
	add.f32 	%f30, %f12, 0f3F800000;
	selp.f32 	%f35, %f28, %f10, %p47;
	selp.f32 	%f34, %f29, %f11, %p47;
	selp.f32 	%f33, %f30, %f12, %p47;
	add.s32 	%r56, %r56, 2;
	add.s64 	%rd19, %rd19, 8;
	add.s64 	%rd18, %rd18, 8;
	setp.ne.s32 	%p48, %r56, 10000;
	@%p48 bra 	$L__BB1_2;
	div.rn.f32 	%f31, %f35, %f33;
	div.rn.f32 	%f32, %f34, %f33;
	st.global.f32 	[%rd1], %f31;
	st.global.f32 	[%rd2], %f32;
$L__BB1_24:
	ret;

}
	// .globl	_Z12getCentroidsPfS_
.visible .entry _Z12getCentroidsPfS_(
	.param .u64 .ptr .align 1 _Z12getCentroidsPfS__param_0,
	.param .u64 .ptr .align 1 _Z12getCentroidsPfS__param_1
)
{
	.reg .pred 	%p<14>;
	.reg .b32 	%r<25>;
	.reg .b32 	%f<28>;
	.reg .b64 	%rd<16>;
	.reg .b64 	%fd<6>;

	ld.param.u64 	%rd9, [_Z12getCentroidsPfS__param_0];
	ld.param.u64 	%rd10, [_Z12getCentroidsPfS__param_1];
	cvta.to.global.u64 	%rd1, %rd10;
	cvta.to.global.u64 	%rd2, %rd9;
	mov.u32 	%r10, %ctaid.x;
	mov.u32 	%r11, %ntid.x;
	mov.u32 	%r12, %tid.x;
	mad.lo.s32 	%r1, %r10, %r11, %r12;
	setp.gt.s32 	%p1, %r1, 9999;
	@%p1 bra 	$L__BB2_18;
	mul.wide.s32 	%rd11, %r1, 4;
	add.s64 	%rd3, %rd2, %rd11;
	ld.global.f32 	%f8, [%rd3];
	setp.eq.f32 	%p2, %f8, 0f00000000;
	setp.eq.s32 	%p3, %r1, 9999;
	or.pred  	%p4, %p2, %p3;
	@%p4 bra 	$L__BB2_18;
	and.b32  	%r2, %r1, 3;
	setp.eq.s32 	%p5, %r2, 3;
	mov.u32 	%r24, %r1;
	@%p5 bra 	$L__BB2_7;
	mov.b32 	%r22, 0;
	mov.u32 	%r21, %r1;
$L__BB2_4:
	.pragma "nounroll";
	add.s32 	%r24, %r21, 1;
	mul.wide.s32 	%rd12, %r21, 4;
	add.s64 	%rd4, %rd2, %rd12;
	ld.global.f32 	%f9, [%rd4+4];
	ld.global.f32 	%f10, [%rd3];
	sub.f32 	%f11, %f9, %f10;
	abs.f32 	%f12, %f11;
	cvt.f64.f32 	%fd1, %f12;
	setp.geu.f64 	%p6, %fd1, 0d3FB999999999999A;
	@%p6 bra 	$L__BB2_6;
	mov.b32 	%r14, 0;
	st.global.u32 	[%rd4+4], %r14;
	add.s64 	%rd14, %rd1, %rd12;
	st.global.u32 	[%rd14+4], %r14;
$L__BB2_6:
	add.s32 	%r22, %r22, 1;
	xor.b32  	%r15, %r2, %r22;
	setp.ne.s32 	%p7, %r15, 3;
	mov.u32 	%r21, %r24;
	@%p7 bra 	$L__BB2_4;
$L__BB2_7:
	add.s32 	%r16, %r1, -9996;
	setp.lt.u32 	%p8, %r16, 3;
	@%p8 bra 	$L__BB2_18;
	add.s64 	%rd5, %rd1, 16;
	add.s64 	%rd6, %rd2, 16;
$L__BB2_9:
	mul.wide.s32 	%rd15, %r24, 4;
	add.s64 	%rd7, %rd5, %rd15;
	add.s64 	%rd8, %rd6, %rd15;
	ld.global.f32 	%f13, [%rd8+-12];
	ld.global.f32 	%f26, [%rd3];
	sub.f32 	%f14, %f13, %f26;
	abs.f32 	%f15, %f14;
	cvt.f64.f32 	%fd2, %f15;
	setp.geu.f64 	%p9, %fd2, 0d3FB999999999999A;
	@%p9 bra 	$L__BB2_11;
	mov.b32 	%r17, 0;
	st.global.u32 	[%rd8+-12], %r17;
	st.global.u32 	[%rd7+-12], %r17;
	ld.global.f32 	%f26, [%rd3];
$L__BB2_11:
	ld.global.f32 	%f16, [%rd8+-8];
	sub.f32 	%f17, %f16, %f26;
	abs.f32 	%f18, %f17;
	cvt.f64.f32 	%fd3, %f18;
	setp.geu.f64 	%p10, %fd3, 0d3FB999999999999A;
	@%p10 bra 	$L__BB2_13;
	mov.b32 	%r18, 0;
	st.global.u32 	[%rd8+-8], %r18;
	st.global.u32 	[%rd7+-8], %r18;
	ld.global.f32 	%f26, [%rd3];
$L__BB2_13:
	ld.global.f32 	%f19, [%rd8+-4];
	sub.f32 	%f20, %f19, %f26;
	abs.f32 	%f21, %f20;
	cvt.f64.f32 	%fd4, %f21;
	setp.geu.f64 	%p11, %fd4, 0d3FB999999999999A;
	@%p11 bra 	$L__BB2_15;
	mov.b32 	%r19, 0;
	st.global.u32 	[%rd8+-4], %r19;
	st.global.u32 	[%rd7+-4], %r19;
	ld.global.f32 	%f26, [%rd3];
$L__BB2_15:
	add.s32 	%r24, %r24, 4;
	ld.global.f32 	%f22, [%rd8];
	sub.f32 	%f23, %f22, %f26;
	abs.f32 	%f24, %f23;
	cvt.f64.f32 	%fd5, %f24;
	setp.geu.f64 	%p12, %fd5, 0d3FB999999999999A;
	@%p12 bra 	$L__BB2_17;
	mov.b32 	%r20, 0;
	st.global.u32 	[%rd8], %r20;
	st.global.u32 	[%rd7], %r20;
$L__BB2_17:
	setp.ne.s32 	%p13, %r24, 9999;
	@%p13 bra 	$L__BB2_9;
$L__BB2_18:
	ret;

}
.func  (.param .b64 func_retval0) __internal_accurate_pow(
	.param .b64 __internal_accurate_pow_param_0
)
{
	.reg .pred 	%p<8>;
	.reg .b32 	%r<49>;
	.reg .b32 	%f<3>;
	.reg .b64 	%fd<109>;

	ld.param.f64 	%fd10, [__internal_accurate_pow_param_0];
	{
	.reg .b32 %temp; 
	mov.b64 	{%temp, %r46}, %fd10;
	}
	{
	.reg .b32 %temp; 
	mov.b64 	{%r45, %temp}, %fd10;
	}
	shr.u32 	%r47, %r46, 20;
	setp.gt.u32 	%p1, %r46, 1048575;
	@%p1 bra 	$L__BB3_2;
	mul.f64 	%fd11, %fd10, 0d4350000000000000;
	{
	.reg .b32 %temp; 
	mov.b64 	{%temp, %r46}, %fd11;
	}
	{
	.reg .b32 %temp; 
	mov.b64 	{%r45, %temp}, %fd11;
	}
	shr.u32 	%r16, %r46, 20;
	add.s32 	%r47, %r16, -54;
$L__BB3_2:
	add.s32 	%r48, %r47, -1023;
	and.b32  	%r17, %r46, -2146435073;
	or.b32  	%r18, %r17, 1072693248;
	mov.b64 	%fd107, {%r45, %r18};
	setp.lt.u32 	%p2, %r18, 1073127583;
	@%p2 bra 	$L__BB3_4;
	{
	.reg .b32 %temp; 
	mov.b64 	{%r19, %temp}, %fd107;
	}
	{
	.reg .b32 %temp; 
	mov.b64 	{%temp, %r20}, %fd107;
	}
	add.s32 	%r21, %r20, -1048576;
	mov.b64 	%fd107, {%r19, %r21};
	add.s32 	%r48, %r47, -1022;
$L__BB3_4:
	add.f64 	%fd12, %fd107, 0dBFF0000000000000;
	add.f64 	%fd13, %fd107, 0d3FF0000000000000;
	rcp.approx.ftz.f64 	%fd14, %fd13;
	neg.f64 	%fd15, %fd13;
	fma.rn.f64 	%fd16, %fd15, %fd14, 0d3FF0000000000000;
	fma.rn.f64 	%fd17, %fd16, %fd16, %fd16;
	fma.rn.f64 	%fd18, %fd17, %fd14, %fd14;
	mul.f64 	%fd19, %fd12, %fd18;
	fma.rn.f64 	%fd20, %fd12, %fd18, %fd19;
	mul.f64 	%fd21, %fd20, %fd20;
	fma.rn.f64 	%fd22, %fd21, 0d3EB0F5FF7D2CAFE2, 0d3ED0F5D241AD3B5A;
	fma.rn.f64 	%fd23, %fd22, %fd21, 0d3EF3B20A75488A3F;
	fma.rn.f64 	%fd24, %fd23, %fd21, 0d3F1745CDE4FAECD5;
	fma.rn.f64 	%fd25, %fd24, %fd21, 0d3F3C71C7258A578B;
	fma.rn.f64 	%fd26, %fd25, %fd21, 0d3F6249249242B910;
	fma.rn.f64 	%fd27, %fd26, %fd21, 0d3F89999999999DFB;
	sub.f64 	%fd28, %fd12, %fd20;
	add.f64 	%fd29, %fd28, %fd28;
	neg.f64 	%fd30, %fd20;
	fma.rn.f64 	%fd31, %fd30, %fd12, %fd29;
	mul.f64 	%fd32, %fd18, %fd31;
	fma.rn.f64 	%fd33, %fd21, %fd27, 0d3FB5555555555555;
	mov.f64 	%fd34, 0d3FB5555555555555;
	sub.f64 	%fd35, %fd34, %fd33;
	fma.rn.f64 	%fd36, %fd21, %fd27, %fd35;
	add.f64 	%fd37, %fd36, 0dBC46A4CB00B9E7B0;
	add.f64 	%fd38, %fd33, %fd37;
	sub.f64 	%fd39, %fd33, %fd38;
	add.f64 	%fd40, %fd37, %fd39;
	mul.rn.f64 	%fd41, %fd20, %fd20;
	neg.f64 	%fd42, %fd41;
	fma.rn.f64 	%fd43, %fd20, %fd20, %fd42;
	{
	.reg .b32 %temp; 
	mov.b64 	{%r22, %temp}, %fd32;
	}
	{
	.reg .b32 %temp; 
	mov.b64 	{%temp, %r23}, %fd32;
	}
	add.s32 	%r24, %r23, 1048576;
	mov.b64 	%fd44, {%r22, %r24};
	fma.rn.f64 	%fd45, %fd20, %fd44, %fd43;
	mul.rn.f64 	%fd46, %fd41, %fd20;
	neg.f64 	%fd47, %fd46;
	fma.rn.f64 	%fd48, %fd41, %fd20, %fd47;
	fma.rn.f64 	%fd49, %fd41, %fd32, %fd48;
	fma.rn.f64 	%fd50, %fd45, %fd20, %fd49;
	mul.rn.f64 	%fd51, %fd38, %fd46;
	neg.f64 	%fd52, %fd51;
	fma.rn.f64 	%fd53, %fd38, %fd46, %fd52;
	fma.rn.f64 	%fd54, %fd38, %fd50, %fd53;
	fma.rn.f64 	%fd55, %fd40, %fd46, %fd54;
	add.f64 	%fd56, %fd51, %fd55;
	sub.f64 	%fd57, %fd51, %fd56;
	add.f64 	%fd58, %fd55, %fd57;
	add.f64 	%fd59, %fd20, %fd56;
	sub.f64 	%fd60, %fd20, %fd59;
	add.f64 	%fd61, %fd56, %fd60;
	add.f64 	%fd62, %fd58, %fd61;
	add.f64 	%fd63, %fd32, %fd62;
	add.f64 	%fd64, %fd59, %fd63;
	sub.f64 	%fd65, %fd59, %fd64;
	add.f64 	%fd66, %fd63, %fd65;
	xor.b32  	%r25, %r48, -2147483648;
	mov.b32 	%r26, 1127219200;
	mov.b64 	%fd67, {%r25, %r26};
	mov.b32 	%r27, -2147483648;
	mov.b64 	%fd68, {%r27, %r26};
	sub.f64 	%fd69, %fd67, %fd68;
	fma.rn.f64 	%fd70, %fd69, 0d3FE62E42FEFA39EF, %fd64;
	fma.rn.f64 	%fd71, %fd69, 0dBFE62E42FEFA39EF, %fd70;
	sub.f64 	%fd72, %fd71, %fd64;
	sub.f64 	%fd73, %fd66, %fd72;
	fma.rn.f64 	%fd74, %fd69, 0d3C7ABC9E3B39803F, %fd73;
	add.f64 	%fd75, %fd70, %fd74;
	sub.f64 	%fd76, %fd70, %fd75;
	add.f64 	%fd77, %fd74, %fd76;
	mov.f64 	%fd78, 0d4000000000000000;
	{
	.reg .b32 %temp; 
	mov.b64 	{%temp, %r28}, %fd78;
	}
	{
	.reg .b32 %temp; 
	mov.b64 	{%r29, %temp}, %fd78;
	}
	shl.b32 	%r30, %r28, 1;
	setp.gt.u32 	%p3, %r30, -33554433;
	and.b32  	%r31, %r28, -15728641;
	selp.b32 	%r32, %r31, %r28, %p3;
	mov.b64 	%fd79, {%r29, %r32};
	mul.rn.f64 	%fd80, %fd75, %fd79;
	neg.f64 	%fd81, %fd80;
	fma.rn.f64 	%fd82, %fd75, %fd79, %fd81;
	fma.rn.f64 	%fd83, %fd77, %fd79, %fd82;
	add.f64 	%fd4, %fd80, %fd83;
	sub.f64 	%fd84, %fd80, %fd4;
	add.f64 	%fd5, %fd83, %fd84;
	fma.rn.f64 	%fd85, %fd4, 0d3FF71547652B82FE, 0d4338000000000000;
	{
	.reg .b32 %temp; 
	mov.b64 	{%r13, %temp}, %fd85;
	}
	mov.f64 	%fd86, 0dC338000000000000;
	add.rn.f64 	%fd87, %fd85, %fd86;
	fma.rn.f64 	%fd88, %fd87, 0dBFE62E42FEFA39EF, %fd4;
	fma.rn.f64 	%fd89, %fd87, 0dBC7ABC9E3B39803F, %fd88;
	fma.rn.f64 	%fd90, %fd89, 0d3E5ADE1569CE2BDF, 0d3E928AF3FCA213EA;
	fma.rn.f64 	%fd91, %fd90, %fd89, 0d3EC71DEE62401315;
	fma.rn.f64 	%fd92, %fd91, %fd89, 0d3EFA01997C89EB71;
	fma.rn.f64 	%fd93, %fd92, %fd89, 0d3F2A01A014761F65;
	fma.rn.f64 	%fd94, %fd93, %fd89, 0d3F56C16C1852B7AF;
	fma.rn.f64 	%fd95, %fd94, %fd89, 0d3F81111111122322;
	fma.rn.f64 	%fd96, %fd95, %fd89, 0d3FA55555555502A1;
	fma.rn.f64 	%fd97, %fd96, %fd89, 0d3FC5555555555511;
	fma.rn.f64 	%fd98, %fd97, %fd89, 0d3FE000000000000B;
	fma.rn.f64 	%fd99, %fd98, %fd89, 0d3FF0000000000000;
	fma.rn.f64 	%fd100, %fd99, %fd89, 0d3FF0000000000000;
	{
	.reg .b32 %temp; 
	mov.b64 	{%r14, %temp}, %fd100;
	}
	{
	.reg .b32 %temp; 
	mov.b64 	{%temp, %r15}, %fd100;
	}
	shl.b32 	%r33, %r13, 20;
	add.s32 	%r34, %r33, %r15;
	mov.b64 	%fd108, {%r14, %r34};
	{
	.reg .b32 %temp; 
	mov.b64 	{%temp, %r35}, %fd4;
	}
	mov.b32 	%f2, %r35;
	abs.f32 	%f1, %f2;
	setp.lt.f32 	%p4, %f1, 0f4086232B;
	@%p4 bra 	$L__BB3_7;
	setp.lt.f64 	%p5, %fd4, 0d0000000000000000;
	add.f64 	%fd101, %fd4, 0d7FF0000000000000;
	selp.f64 	%fd108, 0d0000000000000000, %fd101, %p5;
	setp.geu.f32 	%p6, %f1, 0f40874800;
	@%p6 bra 	$L__BB3_7;
	shr.u32 	%r36, %r13, 31;
	add.s32 	%r37, %r13, %r36;
	shr.s32 	%r38, %r37, 1;
	shl.b32 	%r39, %r38, 20;
	add.s32 	%r40, %r15, %r39;
	mov.b64 	%fd102, {%r14, %r40};
	sub.s32 	%r41, %r13, %r38;
	shl.b32 	%r42, %r41, 20;
	add.s32 	%r43, %r42, 1072693248;
	mov.b32 	%r44, 0;
	mov.b64 	%fd103, {%r44, %r43};
	mul.f64 	%fd108, %fd103, %fd102;
$L__BB3_7:
	abs.f64 	%fd104, %fd108;
	setp.eq.f64 	%p7, %fd104, 0d7FF0000000000000;
	fma.rn.f64 	%fd105, %fd108, %fd5, %fd108;
	selp.f64 	%fd106, %fd108, %fd105, %p7;
	st.param.f64 	[func_retval0], %fd106;
	ret;

}


// ===== COMPILED SASS (sm_100) =====

	.target	sm_100

	.elftype	@"ET_EXEC"


//--------------------- .note.nv.tkinfo           --------------------------
	.section	.note.nv.tkinfo,"",@"SHT_NOTE"
	.sectionflags	@"SHF_NOTE_NV_TKINFO"
	.tkinfo
        /*0018*/ 	.word	0x00000002
        /*0030*/ 	.string	""
        /*0030*/ 	.string	"ptxas"
        /*0030*/ 	.string	"Cuda compilation tools, release 13.0, V13.0.88"
        /*0030*/ 	.string	"Build cuda_13.0.r13.0/compiler.36424714_0"
        /*0030*/ 	.string	"-arch sm_100 -m 64 "



//--------------------- .note.nv.cuinfo           --------------------------
	.section	.note.nv.cuinfo,"",@"SHT_NOTE"
	.sectionflags	@"SHF_NOTE_NV_CUINFO"
        /*0018*/ 	.short	0x0002
        /*001a*/ 	.short	0x0064
        /*001c*/ 	.short	0x0082
	.zero		2


//--------------------- .nv.info                  --------------------------
	.section	.nv.info,"",@"SHT_CUDA_INFO"
	.align	4


	//----- nvinfo : EIATTR_REGCOUNT
	.align		4
        /*0000*/ 	.byte	0x04, 0x2f
        /*0002*/ 	.short	(.L_1 - .L_0)
	.align		4
.L_0:
        /*0004*/ 	.word	index@(_Z9MeanShiftPKfS0_PfS1_)
        /*0008*/ 	.word	0x00000028


	//----- nvinfo : EIATTR_FRAME_SIZE
	.align		4
.L_1:
        /*000c*/ 	.byte	0x04, 0x11
        /*000e*/ 	.short	(.L_3 - .L_2)
	.align		4
.L_2:
        /*0010*/ 	.word	index@($_Z9MeanShiftPKfS0_PfS1_$__internal_accurate_pow)
        /*0014*/ 	.word	0x00000000


	//----- nvinfo : EIATTR_FRAME_SIZE
	.align		4
.L_3:
        /*0018*/ 	.byte	0x04, 0x11
        /*001a*/ 	.short	(.L_5 - .L_4)
	.align		4
.L_4:
        /*001c*/ 	.word	index@($__internal_3_$__cuda_sm3x_div_rn_noftz_f32_slowpath)
        /*0020*/ 	.word	0x00000000


	//----- nvinfo : EIATTR_FRAME_SIZE
	.align		4
.L_5:
        /*0024*/ 	.byte	0x04, 0x11
        /*0026*/ 	.short	(.L_7 - .L_6)
	.align		4
.L_6:
        /*0028*/ 	.word	index@($__internal_2_$__cuda_sm20_div_rn_f64_full)
        /*002c*/ 	.word	0x00000000


	//----- nvinfo : EIATTR_FRAME_SIZE
	.align		4
.L_7:
        /*0030*/ 	.byte	0x04, 0x11
        /*0032*/ 	.short	(.L_9 - .L_8)
	.align		4
.L_8:
        /*0034*/ 	.word	index@(_Z9MeanShiftPKfS0_PfS1_)
        /*0038*/ 	.word	0x00000000


	//----- nvinfo : EIATTR_REGCOUNT
	.align		4
.L_9:
        /*003c*/ 	.byte	0x04, 0x2f
        /*003e*/ 	.short	(.L_11 - .L_10)
	.align		4
.L_10:
        /*0040*/ 	.word	index@(_Z14Flat_MeanShiftPKfS0_PfS1_)
        /*0044*/ 	.word	0x0000002c


	//----- nvinfo : EIATTR_FRAME_SIZE
	.align		4
.L_11:
        /*0048*/ 	.byte	0x04, 0x11
        /*004a*/ 	.short	(.L_13 - .L_12)
	.align		4
.L_12:
        /*004c*/ 	.word	index@($_Z14Flat_MeanShiftPKfS0_PfS1_$__internal_accurate_pow)
        /*0050*/ 	.word	0x00000000


	//----- nvinfo : EIATTR_FRAME_SIZE
	.align		4
.L_13:
        /*0054*/ 	.byte	0x04, 0x11
        /*0056*/ 	.short	(.L_15 - .L_14)
	.align		4
.L_14:
        /*0058*/ 	.word	index@($__internal_1_$__cuda_sm3x_div_rn_noftz_f32_slowpath)
        /*005c*/ 	.word	0x00000000


	//----- nvinfo : EIATTR_FRAME_SIZE
	.align		4
.L_15:
        /*0060*/ 	.byte	0x04, 0x11
        /*0062*/ 	.short	(.L_17 - .L_16)
	.align		4
.L_16:
        /*0064*/ 	.word	index@($__internal_0_$__cuda_sm20_dsqrt_rn_f64_mediumpath_v1)
        /*0068*/ 	.word	0x00000000


	//----- nvinfo : EIATTR_FRAME_SIZE
	.align		4
.L_17:
        /*006c*/ 	.byte	0x04, 0x11
        /*006e*/ 	.short	(.L_19 - .L_18)
	.align		4
.L_18:
        /*0070*/ 	.word	index@(_Z14Flat_MeanShiftPKfS0_PfS1_)
        /*0074*/ 	.word	0x00000000


	//----- nvinfo : EIATTR_REGCOUNT
	.align		4
.L_19:
        /*0078*/ 	.byte	0x04, 0x2f
        /*007a*/ 	.short	(.L_21 - .L_20)
	.align		4
.L_20:
        /*007c*/ 	.word	index@(_Z12getCentroidsPfS_)
        /*0080*/ 	.word	0x00000010


	//----- nvinfo : EIATTR_FRAME_SIZE
	.align		4
.L_21:
        /*0084*/ 	.byte	0x04, 0x11
        /*0086*/ 	.short	(.L_23 - .L_22)
	.align		4
.L_22:
        /*0088*/ 	.word	index@(_Z12getCentroidsPfS_)
        /*008c*/ 	.word	0x00000000


	//----- nvinfo : EIATTR_MIN_STACK_SIZE
	.align		4
.L_23:
        /*0090*/ 	.byte	0x04, 0x12
        /*0092*/ 	.short	(.L_25 - .L_24)
	.align		4
.L_24:
        /*0094*/ 	.word	index@(_Z12getCentroidsPfS_)
        /*0098*/ 	.word	0x00000000


	//----- nvinfo : EIATTR_MIN_STACK_SIZE
	.align		4
.L_25:
        /*009c*/ 	.byte	0x04, 0x12
        /*009e*/ 	.short	(.L_27 - .L_26)
	.align		4
.L_26:
        /*00a0*/ 	.word	index@(_Z14Flat_MeanShiftPKfS0_PfS1_)
        /*00a4*/ 	.word	0x00000000


	//----- nvinfo : EIATTR_MIN_STACK_SIZE
	.align		4
.L_27:
        /*00a8*/ 	.byte	0x04, 0x12
        /*00aa*/ 	.short	(.L_29 - .L_28)
	.align		4
.L_28:
        /*00ac*/ 	.word	index@(_Z9MeanShiftPKfS0_PfS1_)
        /*00b0*/ 	.word	0x00000000
.L_29:


//--------------------- .nv.compat                --------------------------
	.section	.nv.compat,"",@"SHT_CUDA_COMPAT_INFO"
	.align	4
        /*0000*/ 	.byte	0x02, 0x09, 0x00, 0x00, 0x02, 0x02, 0x01, 0x00, 0x02, 0x05, 0x05, 0x00, 0x03, 0x07, 0x01, 0x01
        /*0010*/ 	.byte	0x02, 0x03, 0x00, 0x00, 0x02, 0x06, 0x01, 0x00, 0x04, 0x0b, 0x08, 0x00, 0x01, 0x00, 0x00, 0x00
        /*0020*/ 	.byte	0x00, 0x00, 0x00, 0x00


//--------------------- .nv.info._Z12getCentroidsPfS_ --------------------------
	.section	.nv.info._Z12getCentroidsPfS_,"",@"SHT_CUDA_INFO"
	.sectionflags	@""
	.align	4


	//----- nvinfo : EIATTR_CUDA_API_VERSION
	.align		4
        /*0000*/ 	.byte	0x04, 0x37
        /*0002*/ 	.short	(.L_31 - .L_30)
.L_30:
        /*0004*/ 	.word	0x00000082


	//----- nvinfo : EIATTR_KPARAM_INFO
	.align		4
.L_31:
        /*0008*/ 	.byte	0x04, 0x17
        /*000a*/ 	.short	(.L_33 - .L_32)
.L_32:
        /*000c*/ 	.word	0x00000000
        /*0010*/ 	.short	0x0001
        /*0012*/ 	.short	0x0008
        /*0014*/ 	.byte	0x00, 0xf5, 0x21, 0x00


	//----- nvinfo : EIATTR_KPARAM_INFO
	.align		4
.L_33:
        /*0018*/ 	.byte	0x04, 0x17
        /*001a*/ 	.short	(.L_35 - .L_34)
.L_34:
        /*001c*/ 	.word	0x00000000
        /*0020*/ 	.short	0x0000
        /*0022*/ 	.short	0x0000
        /*0024*/ 	.byte	0x00, 0xf5, 0x21, 0x00


	//----- nvinfo : EIATTR_SPARSE_MMA_MASK
	.align		4
.L_35:
        /*0028*/ 	.byte	0x03, 0x50
        /*002a*/ 	.short	0x0000


	//----- nvinfo : EIATTR_MAXREG_COUNT
	.align		4
        /*002c*/ 	.byte	0x03, 0x1b
        /*002e*/ 	.short	0x00ff


	//----- nvinfo : EIATTR_MERCURY_ISA_VERSION
	.align		4
        /*0030*/ 	.byte	0x03, 0x5f
        /*0032*/ 	.short	0x0101


	//----- nvinfo : EIATTR_VRC_CTA_INIT_COUNT
	.align		4
        /*0034*/ 	.byte	0x02, 0x4a
	.zero		1
	.zero		1


	//----- nvinfo : EIATTR_EXIT_INSTR_OFFSETS
	.align		4
        /*0038*/ 	.byte	0x04, 0x1c
        /*003a*/ 	.short	(.L_37 - .L_36)


	//   ....[0]....
.L_36:
        /*003c*/ 	.word	0x00000060


	//   ....[1]....
        /*0040*/ 	.word	0x000000d0


	//   ....[2]....
        /*0044*/ 	.word	0x000002a0


	//   ....[3]....
        /*0048*/ 	.word	0x00000570


	//----- nvinfo : EIATTR_CRS_STACK_SIZE
	.align		4
.L_37:
        /*004c*/ 	.byte	0x04, 0x1e
        /*004e*/ 	.short	(.L_39 - .L_38)
.L_38:
        /*0050*/ 	.word	0x00000000


	//----- nvinfo : EIATTR_CBANK_PARAM_SIZE
	.align		4
.L_39:
        /*0054*/ 	.byte	0x03, 0x19
        /*0056*/ 	.short	0x0010


	//----- nvinfo : EIATTR_PARAM_CBANK
	.align		4
        /*0058*/ 	.byte	0x04, 0x0a
        /*005a*/ 	.short	(.L_41 - .L_40)
	.align		4
.L_40:
        /*005c*/ 	.word	index@(.nv.constant0._Z12getCentroidsPfS_)
        /*0060*/ 	.short	0x0380
        /*0062*/ 	.short	0x0010


	//----- nvinfo : EIATTR_SW_WAR
	.align		4
.L_41:
        /*0064*/ 	.byte	0x04, 0x36
        /*0066*/ 	.short	(.L_43 - .L_42)
.L_42:
        /*0068*/ 	.word	0x00000008
.L_43:


//--------------------- .nv.info._Z14Flat_MeanShiftPKfS0_PfS1_ --------------------------
	.section	.nv.info._Z14Flat_MeanShiftPKfS0_PfS1_,"",@"SHT_CUDA_INFO"
	.sectionflags	@""
	.align	4


	//----- nvinfo : EIATTR_CUDA_API_VERSION
	.align		4
        /*0000*/ 	.byte	0x04, 0x37
        /*0002*/ 	.short	(.L_45 - .L_44)
.L_44:
        /*0004*/ 	.word	0x00000082


	//----- nvinfo : EIATTR_KPARAM_INFO
	.align		4
.L_45:
        /*0008*/ 	.byte	0x04, 0x17
        /*000a*/ 	.short	(.L_47 - .L_46)
.L_46:
        /*000c*/ 	.word	0x00000000
        /*0010*/ 	.short	0x0003
        /*0012*/ 	.short	0x0018
        /*0014*/ 	.byte	0x00, 0xf5, 0x21, 0x00


	//----- nvinfo : EIATTR_KPARAM_INFO
	.align		4
.L_47:
        /*0018*/ 	.byte	0x04, 0x17
        /*001a*/ 	.short	(.L_49 - .L_48)
.L_48:
        /*001c*/ 	.word	0x00000000
        /*0020*/ 	.short	0x0002
        /*0022*/ 	.short	0x0010
        /*0024*/ 	.byte	0x00, 0xf5, 0x21, 0x00


	//----- nvinfo : EIATTR_KPARAM_INFO
	.align		4
.L_49:
        /*0028*/ 	.byte	0x04, 0x17
        /*002a*/ 	.short	(.L_51 - .L_50)
.L_50:
        /*002c*/ 	.word	0x00000000
        /*0030*/ 	.short	0x0001
        /*0032*/ 	.short	0x0008
        /*0034*/ 	.byte	0x00, 0xf5, 0x21, 0x00


	//----- nvinfo : EIATTR_KPARAM_INFO
	.align		4
.L_51:
        /*0038*/ 	.byte	0x04, 0x17
        /*003a*/ 	.short	(.L_53 - .L_52)
.L_52:
        /*003c*/ 	.word	0x00000000
        /*0040*/ 	.short	0x0000
        /*0042*/ 	.short	0x0000
        /*0044*/ 	.byte	0x00, 0xf5, 0x21, 0x00


	//----- nvinfo : EIATTR_SPARSE_MMA_MASK
	.align		4
.L_53:
        /*0048*/ 	.byte	0x03, 0x50
        /*004a*/ 	.short	0x0000


	//----- nvinfo : EIATTR_MAXREG_COUNT
	.align		4
        /*004c*/ 	.byte	0x03, 0x1b
        /*004e*/ 	.short	0x00ff


	//----- nvinfo : EIATTR_MERCURY_ISA_VERSION
	.align		4
        /*0050*/ 	.byte	0x03, 0x5f
        /*0052*/ 	.short	0x0101


	//----- nvinfo : EIATTR_VRC_CTA_INIT_COUNT
	.align		4
        /*0054*/ 	.byte	0x02, 0x4a
	.zero		1
	.zero		1


	//----- nvinfo : EIATTR_EXIT_INSTR_OFFSETS
	.align		4
        /*0058*/ 	.byte	0x04, 0x1c
        /*005a*/ 	.short	(.L_55 - .L_54)


	//   ....[0]....
.L_54:
        /*005c*/ 	.word	0x00000060


	//   ....[1]....
        /*0060*/ 	.word	0x00000ef0


	//----- nvinfo : EIATTR_CRS_STACK_SIZE
	.align		4
.L_55:
        /*0064*/ 	.byte	0x04, 0x1e
        /*0066*/ 	.short	(.L_57 - .L_56)
.L_56:
        /*0068*/ 	.word	0x00000000


	//----- nvinfo : EIATTR_CBANK_PARAM_SIZE
	.align		4
.L_57:
        /*006c*/ 	.byte	0x03, 0x19
        /*006e*/ 	.short	0x0020


	//----- nvinfo : EIATTR_PARAM_CBANK
	.align		4
        /*0070*/ 	.byte	0x04, 0x0a
        /*0072*/ 	.short	(.L_59 - .L_58)
	.align		4
.L_58:
        /*0074*/ 	.word	index@(.nv.constant0._Z14Flat_MeanShiftPKfS0_PfS1_)
        /*0078*/ 	.short	0x0380
        /*007a*/ 	.short	0x0020


	//----- nvinfo : EIATTR_SW_WAR
	.align		4
.L_59:
        /*007c*/ 	.byte	0x04, 0x36
        /*007e*/ 	.short	(.L_61 - .L_60)
.L_60:
        /*0080*/ 	.word	0x00000008
.L_61:


//--------------------- .nv.info._Z9MeanShiftPKfS0_PfS1_ --------------------------
	.section	.nv.info._Z9MeanShiftPKfS0_PfS1_,"",@"SHT_CUDA_INFO"
	.sectionflags	@""
	.align	4


	//----- nvinfo : EIATTR_CUDA_API_VERSION
	.align		4
        /*0000*/ 	.byte	0x04, 0x37
        /*0002*/ 	.short	(.L_63 - .L_62)
.L_62:
        /*0004*/ 	.word	0x00000082


	//----- nvinfo : EIATTR_KPARAM_INFO
	.align		4
.L_63:
        /*0008*/ 	.byte	0x04, 0x17
        /*000a*/ 	.short	(.L_65 - .L_64)
.L_64:
        /*000c*/ 	.word	0x00000000
        /*0010*/ 	.short	0x0003
        /*0012*/ 	.short	0x0018
        /*0014*/ 	.byte	0x00, 0xf5, 0x21, 0x00


	//----- nvinfo : EIATTR_KPARAM_INFO
	.align		4
.L_65:
        /*0018*/ 	.byte	0x04, 0x17
        /*001a*/ 	.short	(.L_67 - .L_66)
.L_66:
        /*001c*/ 	.word	0x00000000
        /*0020*/ 	.short	0x0002
        /*0022*/ 	.short	0x0010
        /*0024*/ 	.byte	0x00, 0xf5, 0x21, 0x00


	//----- nvinfo : EIATTR_KPARAM_INFO
	.align		4
.L_67:
        /*0028*/ 	.byte	0x04, 0x17
        /*002a*/ 	.short	(.L_69 - .L_68)
.L_68:
        /*002c*/ 	.word	0x00000000
        /*0030*/ 	.short	0x0001
        /*0032*/ 	.short	0x0008
        /*0034*/ 	.byte	0x00, 0xf5, 0x21, 0x00


	//----- nvinfo : EIATTR_KPARAM_INFO
	.align		4
.L_69:
        /*0038*/ 	.byte	0x04, 0x17
        /*003a*/ 	.short	(.L_71 - .L_70)
.L_70:
        /*003c*/ 	.word	0x00000000
        /*0040*/ 	.short	0x0000
        /*0042*/ 	.short	0x0000
        /*0044*/ 	.byte	0x00, 0xf5, 0x21, 0x00


	//----- nvinfo : EIATTR_SPARSE_MMA_MASK
	.align		4
.L_71:
        /*0048*/ 	.byte	0x03, 0x50
        /*004a*/ 	.short	0x0000


	//----- nvinfo : EIATTR_MAXREG_COUNT
	.align		4
        /*004c*/ 	.byte	0x03, 0x1b
        /*004e*/ 	.short	0x00ff


	//----- nvinfo : EIATTR_MERCURY_ISA_VERSION
	.align		4
        /*0050*/ 	.byte	0x03, 0x5f
        /*0052*/ 	.short	0x0101


	//----- nvinfo : EIATTR_VRC_CTA_INIT_COUNT
	.align		4
        /*0054*/ 	.byte	0x02, 0x4a
	.zero		1
	.zero		1


	//----- nvinfo : EIATTR_EXIT_INSTR_OFFSETS
	.align		4
        /*0058*/ 	.byte	0x04, 0x1c
        /*005a*/ 	.short	(.L_73 - .L_72)


	//   ....[0]....
.L_72:
        /*005c*/ 	.word	0x00000060


	//   ....[1]....
        /*0060*/ 	.word	0x00000cd0


	//----- nvinfo : EIATTR_CRS_STACK_SIZE
	.align		4
.L_73:
        /*0064*/ 	.byte	0x04, 0x1e
        /*0066*/ 	.short	(.L_75 - .L_74)
.L_74:
        /*0068*/ 	.word	0x00000000


	//----- nvinfo : EIATTR_CBANK_PARAM_SIZE
	.align		4
.L_75:
        /*006c*/ 	.byte	0x03, 0x19
        /*006e*/ 	.short	0x0020


	//----- nvinfo : EIATTR_PARAM_CBANK
	.align		4
        /*0070*/ 	.byte	0x04, 0x0a
        /*0072*/ 	.short	(.L_77 - .L_76)
	.align		4
.L_76:
        /*0074*/ 	.word	index@(.nv.constant0._Z9MeanShiftPKfS0_PfS1_)
        /*0078*/ 	.short	0x0380
        /*007a*/ 	.short	0x0020


	//----- nvinfo : EIATTR_SW_WAR
	.align		4
.L_77:
        /*007c*/ 	.byte	0x04, 0x36
        /*007e*/ 	.short	(.L_79 - .L_78)
.L_78:
        /*0080*/ 	.word	0x00000008
.L_79:


//--------------------- .nv.callgraph             --------------------------
	.section	.nv.callgraph,"",@"SHT_CUDA_CALLGRAPH"
	.align	4
	.sectionentsize	8
	.align		4
        /*0000*/ 	.word	0x00000000
	.align		4
        /*0004*/ 	.word	0xffffffff
	.align		4
        /*0008*/ 	.word	0x00000000
	.align		4
        /*000c*/ 	.word	0xfffffffe
	.align		4
        /*0010*/ 	.word	0x00000000
	.align		4
        /*0014*/ 	.word	0xfffffffd
	.align		4
        /*0018*/ 	.word	0x00000000
	.align		4
        /*001c*/ 	.word	0xfffffffc


//--------------------- .text._Z12getCentroidsPfS_ --------------------------
	.section	.text._Z12getCentroidsPfS_,"ax",@progbits
	.align	128
        .global         _Z12getCentroidsPfS_
        .type           _Z12getCentroidsPfS_,@function
        .size           _Z12getCentroidsPfS_,(.L_x_85 - _Z12getCentroidsPfS_)
        .other          _Z12getCentroidsPfS_,@"STO_CUDA_ENTRY STV_DEFAULT"
_Z12getCentroidsPfS_:
.text._Z12getCentroidsPfS_:
[----:B------:R-:W-:Y:S01]  /*0000*/  LDC R1, c[0x0][0x37c] ;  /* 0x0000df00ff017b82 */ /* 0x000fe20000000800 */
[----:B------:R-:W0:Y:S07]  /*0010*/  S2R R0, SR_TID.X ;  /* 0x0000000000007919 */ /* 0x000e2e0000002100 */
[----:B------:R-:W0:Y:S08]  /*0020*/  S2UR UR4, SR_CTAID.X ;  /* 0x00000000000479c3 */ /* 0x000e300000002500 */
[----:B------:R-:W0:Y:S02]  /*0030*/  LDC R11, c[0x0][0x360] ;  /* 0x0000d800ff0b7b82 */ /* 0x000e240000000800 */
[----:B0-----:R-:W-:-:S05]  /*0040*/  IMAD R11, R11, UR4, R0 ;  /* 0x000000040b0b7c24 */ /* 0x001fca000f8e0200 */
[----:B------:R-:W-:-:S13]  /*0050*/  ISETP.GT.AND P0, PT, R11, 0x270f, PT ;  /* 0x0000270f0b00780c */ /* 0x000fda0003f04270 */
[----:B------:R-:W-:Y:S05]  /*0060*/  @P0 EXIT ;  /* 0x000000000000094d */ /* 0x000fea0003800000 */
[----:B------:R-:W0:Y:S01]  /*0070*/  LDC.64 R2, c[0x0][0x380] ;  /* 0x0000e000ff027b82 */ /* 0x000e220000000a00 */
[----:B------:R-:W1:Y:S01]  /*0080*/  LDCU.64 UR8, c[0x0][0x358] ;  /* 0x00006b00ff0877ac */ /* 0x000e620008000a00 */
[----:B0-----:R-:W-:-:S05]  /*0090*/  IMAD.WIDE R2, R11, 0x4, R2 ;  /* 0x000000040b027825 */ /* 0x001fca00078e0202 */
[----:B-1----:R-:W2:Y:S01]  /*00a0*/  LDG.E R0, desc[UR8][R2.64] ;  /* 0x0000000802007981 */ /* 0x002ea2000c1e1900 */
[----:B------:R-:W-:-:S04]  /*00b0*/  ISETP.NE.AND P0, PT, R11, 0x270f, PT ;  /* 0x0000270f0b00780c */ /* 0x000fc80003f05270 */
[----:B--2---:R-:W-:-:S13]  /*00c0*/  FSETP.EQ.OR P0, PT, R0, RZ, !P0 ;  /* 0x000000ff0000720b */ /* 0x004fda0004702400 */
[----:B------:R-:W-:Y:S05]  /*00d0*/  @P0 EXIT ;  /* 0x000000000000094d */ /* 0x000fea0003800000 */
[C---:B------:R-:W-:Y:S01]  /*00e0*/  LOP3.LUT R0, R11.reuse, 0x3, RZ, 0xc0, !PT ;  /* 0x000000030b007812 */ /* 0x040fe200078ec0ff */
[----:B------:R-:W-:Y:S01]  /*00f0*/  BSSY.RECONVERGENT B0, `(.L_x_0) ;  /* 0x000001a000007945 */ /* 0x000fe20003800200 */
[----:B------:R-:W-:Y:S02]  /*0100*/  IADD3 R4, PT, PT, R11, -0x270c, RZ ;  /* 0xffffd8f40b047810 */ /* 0x000fe40007ffe0ff */
[----:B------:R-:W-:Y:S01]  /*0110*/  ISETP.NE.AND P1, PT, R0, 0x3, PT ;  /* 0x000000030000780c */ /* 0x000fe20003f25270 */
[----:B------:R-:W-:Y:S01]  /*0120*/  IMAD.MOV.U32 R0, RZ, RZ, R11 ;  /* 0x000000ffff007224 */ /* 0x000fe200078e000b */
[----:B------:R-:W-:-:S11]  /*0130*/  ISETP.GE.U32.AND P0, PT, R4, 0x3, PT ;  /* 0x000000030400780c */ /* 0x000fd60003f06070 */
[----:B------:R-:W-:Y:S05]  /*0140*/  @!P1 BRA `(.L_x_1) ;  /* 0x0000000000509947 */ /* 0x000fea0003800000 */
[----:B------:R-:W0:Y:S01]  /*0150*/  LDC.64 R8, c[0x0][0x380] ;  /* 0x0000e000ff087b82 */ /* 0x000e220000000a00 */
[----:B------:R-:W-:Y:S02]  /*0160*/  HFMA2 R10, -RZ, RZ, 0, 0 ;  /* 0x00000000ff0a7431 */ /* 0x000fe400000001ff */
[----:B------:R-:W-:-:S07]  /*0170*/  IMAD.MOV.U32 R0, RZ, RZ, R11 ;  /* 0x000000ffff007224 */ /* 0x000fce00078e000b */
.L_x_2:
[----:B0-----:R-:W-:Y:S01]  /*0180*/  IMAD.WIDE R6, R0, 0x4, R8 ;  /* 0x0000000400067825 */ /* 0x001fe200078e0208 */
[----:B------:R-:W2:Y:S04]  /*0190*/  LDG.E R5, desc[UR8][R2.64] ;  /* 0x0000000802057981 */ /* 0x000ea8000c1e1900 */
[----:B------:R-:W2:Y:S01]  /*01a0*/  LDG.E R4, desc[UR8][R6.64+0x4] ;  /* 0x0000040806047981 */ /* 0x000ea2000c1e1900 */
[----:B------:R-:W-:Y:S01]  /*01b0*/  UMOV UR4, 0x9999999a ;  /* 0x9999999a00047882 */ /* 0x000fe20000000000 */
[----:B------:R-:W-:Y:S01]  /*01c0*/  UMOV UR5, 0x3fb99999 ;  /* 0x3fb9999900057882 */ /* 0x000fe20000000000 */
[----:B------:R-:W-:-:S04]  /*01d0*/  IADD3 R10, PT, PT, R10, 0x1, RZ ;  /* 0x000000010a0a7810 */ /* 0x000fc80007ffe0ff */
[----:B------:R-:W-:Y:S01]  /*01e0*/  LOP3.LUT R13, R10, 0x3, R11, 0x78, !PT ;  /* 0x000000030a0d7812 */ /* 0x000fe200078e780b */
[----:B--2---:R-:W-:-:S04]  /*01f0*/  FADD R12, R4, -R5 ;  /* 0x80000005040c7221 */ /* 0x004fc80000000000 */
[----:B------:R-:W0:Y:S02]  /*0200*/  F2F.F64.F32 R4, |R12| ;  /* 0x4000000c00047310 */ /* 0x000e240000201800 */
[----:B0-----:R-:W-:-:S14]  /*0210*/  DSETP.GEU.AND P1, PT, R4, UR4, PT ;  /* 0x0000000404007e2a */ /* 0x001fdc000bf2e000 */
[----:B------:R-:W0:Y:S01]  /*0220*/  @!P1 LDC.64 R4, c[0x0][0x388] ;  /* 0x0000e200ff049b82 */ /* 0x000e220000000a00 */
[----:B------:R1:W-:Y:S01]  /*0230*/  @!P1 STG.E desc[UR8][R6.64+0x4], RZ ;  /* 0x000004ff06009986 */ /* 0x0003e2000c101908 */
[----:B0-----:R-:W-:-:S04]  /*0240*/  @!P1 IMAD.WIDE R4, R0, 0x4, R4 ;  /* 0x0000000400049825 */ /* 0x001fc800078e0204 */
[----:B------:R-:W-:Y:S01]  /*0250*/  VIADD R0, R0, 0x1 ;  /* 0x0000000100007836 */ /* 0x000fe20000000000 */
[----:B------:R1:W-:Y:S01]  /*0260*/  @!P1 STG.E desc[UR8][R4.64+0x4], RZ ;  /* 0x000004ff04009986 */ /* 0x0003e2000c101908 */
[----:B------:R-:W-:-:S13]  /*0270*/  ISETP.NE.AND P1, PT, R13, 0x3, PT ;  /* 0x000000030d00780c */ /* 0x000fda0003f25270 */
[----:B-1----:R-:W-:Y:S05]  /*0280*/  @P1 BRA `(.L_x_2) ;  /* 0xfffffffc00bc1947 */ /* 0x002fea000383ffff */
.L_x_1:
[----:B------:R-:W-:Y:S05]  /*0290*/  BSYNC.RECONVERGENT B0 ;  /* 0x0000000000007941 */ /* 0x000fea0003800200 */
.L_x_0:
[----:B------:R-:W-:Y:S05]  /*02a0*/  @!P0 EXIT ;  /* 0x000000000000894d */ /* 0x000fea0003800000 */
[----:B------:R-:W0:Y:S02]  /*02b0*/  LDCU.128 UR4, c[0x0][0x380] ;  /* 0x00007000ff0477ac */ /* 0x000e240008000c00 */
[----:B0-----:R-:W-:Y:S02]  /*02c0*/  UIADD3 UR6, UP0, UPT, UR6, 0x10, URZ ;  /* 0x0000001006067890 */ /* 0x001fe4000ff1e0ff */
[----:B------:R-:W-:Y:S02]  /*02d0*/  UIADD3 UR4, UP1, UPT, UR4, 0x10, URZ ;  /* 0x0000001004047890 */ /* 0x000fe4000ff3e0ff */
[----:B------:R-:W-:Y:S02]  /*02e0*/  UIADD3.X UR7, UPT, UPT, URZ, UR7, URZ, UP0, !UPT ;  /* 0x00000007ff077290 */ /* 0x000fe400087fe4ff */
[----:B------:R-:W-:-:S12]  /*02f0*/  UIADD3.X UR5, UPT, UPT, URZ, UR5, URZ, UP1, !UPT ;  /* 0x00000005ff057290 */ /* 0x000fd80008ffe4ff */
.L_x_3:
[----:B------:R-:W-:Y:S01]  /*0300*/  MOV R4, UR4 ;  /* 0x0000000400047c02 */ /* 0x000fe20008000f00 */
[----:B------:R-:W2:Y:S01]  /*0310*/  LDG.E R11, desc[UR8][R2.64] ;  /* 0x00000008020b7981 */ /* 0x000ea2000c1e1900 */
[----:B------:R-:W-:-:S03]  /*0320*/  MOV R5, UR5 ;  /* 0x0000000500057c02 */ /* 0x000fc60008000f00 */
[----:B------:R-:W-:-:S05]  /*0330*/  IMAD.WIDE R4, R0, 0x4, R4 ;  /* 0x0000000400047825 */ /* 0x000fca00078e0204 */
[----:B------:R-:W2:Y:S01]  /*0340*/  LDG.E R6, desc[UR8][R4.64+-0xc] ;  /* 0xfffff40804067981 */ /* 0x000ea2000c1e1900 */
[----:B------:R-:W-:Y:S01]  /*0350*/  UMOV UR10, 0x9999999a ;  /* 0x9999999a000a7882 */ /* 0x000fe20000000000 */
[----:B------:R-:W-:Y:S01]  /*0360*/  UMOV UR11, 0x3fb99999 ;  /* 0x3fb99999000b7882 */ /* 0x000fe20000000000 */
[----:B--2---:R-:W-:-:S04]  /*0370*/  FADD R10, R6, -R11 ;  /* 0x8000000b060a7221 */ /* 0x004fc80000000000 */
[----:B------:R-:W0:Y:S02]  /*0380*/  F2F.F64.F32 R6, |R10| ;  /* 0x4000000a00067310 */ /* 0x000e240000201800 */
[----:B0-----:R-:W-:Y:S01]  /*0390*/  DSETP.GEU.AND P0, PT, R6, UR10, PT ;  /* 0x0000000a06007e2a */ /* 0x001fe2000bf0e000 */
[----:B------:R-:W-:Y:S01]  /*03a0*/  MOV R7, UR7 ;  /* 0x0000000700077c02 */ /* 0x000fe20008000f00 */
[----:B------:R-:W-:-:S04]  /*03b0*/  IMAD.U32 R6, RZ, RZ, UR6 ;  /* 0x00000006ff067e24 */ /* 0x000fc8000f8e00ff */
[----:B------:R-:W-:-:S08]  /*03c0*/  IMAD.WIDE R8, R0, 0x4, R6 ;  /* 0x0000000400087825 */ /* 0x000fd000078e0206 */
[----:B------:R0:W-:Y:S04]  /*03d0*/  @!P0 STG.E desc[UR8][R4.64+-0xc], RZ ;  /* 0xfffff4ff04008986 */ /* 0x0001e8000c101908 */
[----:B------:R0:W-:Y:S04]  /*03e0*/  @!P0 STG.E desc[UR8][R8.64+-0xc], RZ ;  /* 0xfffff4ff08008986 */ /* 0x0001e8000c101908 */
[----:B------:R-:W2:Y:S04]  /*03f0*/  @!P0 LDG.E R11, desc[UR8][R2.64] ;  /* 0x00000008020b8981 */ /* 0x000ea8000c1e1900 */
[----:B------:R-:W2:Y:S02]  /*0400*/  LDG.E R6, desc[UR8][R4.64+-0x8] ;  /* 0xfffff80804067981 */ /* 0x000ea4000c1e1900 */
[----:B--2---:R-:W-:-:S04]  /*0410*/  FADD R12, -R11, R6 ;  /* 0x000000060b0c7221 */ /* 0x004fc80000000100 */
[----:B------:R-:W1:Y:S02]  /*0420*/  F2F.F64.F32 R6, |R12| ;  /* 0x4000000c00067310 */ /* 0x000e640000201800 */
[----:B-1----:R-:W-:-:S14]  /*0430*/  DSETP.GEU.AND P0, PT, R6, UR10, PT ;  /* 0x0000000a06007e2a */ /* 0x002fdc000bf0e000 */
        /* <DEDUP_REMOVED lines=10> */
[----:B------:R-:W2:Y:S01]  /*04e0*/  LDG.E R6, desc[UR8][R4.64] ;  /* 0x0000000804067981 */ /* 0x000ea2000c1e1900 */
[----:B------:R-:W-:Y:S01]  /*04f0*/  IADD3 R0, PT, PT, R0, 0x4, RZ ;  /* 0x0000000400007810 */ /* 0x000fe20007ffe0ff */
[----:B--2---:R-:W-:-:S06]  /*0500*/  FADD R6, R6, -R11 ;  /* 0x8000000b06067221 */ /* 0x004fcc0000000000 */
[----:B------:R-:W1:Y:S02]  /*0510*/  F2F.F64.F32 R6, |R6| ;  /* 0x4000000600067310 */ /* 0x000e640000201800 */
[----:B-1----:R-:W-:-:S14]  /*0520*/  DSETP.GEU.AND P0, PT, R6, UR10, PT ;  /* 0x0000000a06007e2a */ /* 0x002fdc000bf0e000 */
[----:B------:R0:W-:Y:S04]  /*0530*/  @!P0 STG.E desc[UR8][R4.64], RZ ;  /* 0x000000ff04008986 */ /* 0x0001e8000c101908 */
[----:B------:R0:W-:Y:S01]  /*0540*/  @!P0 STG.E desc[UR8][R8.64], RZ ;  /* 0x000000ff08008986 */ /* 0x0001e2000c101908 */
[----:B------:R-:W-:-:S13]  /*0550*/  ISETP.NE.AND P0, PT, R0, 0x270f, PT ;  /* 0x0000270f0000780c */ /* 0x000fda0003f05270 */
[----:B0-----:R-:W-:Y:S05]  /*0560*/  @P0 BRA `(.L_x_3) ;  /* 0xfffffffc00640947 */ /* 0x001fea000383ffff */
[----:B------:R-:W-:Y:S05]  /*0570*/  EXIT ;  /* 0x000000000000794d */ /* 0x000fea0003800000 */
.L_x_4:
[----:B------:R-:W-:-:S00]  /*0580*/  BRA `(.L_x_4) ;  /* 0xfffffffc00fc7947 */ /* 0x000fc0000383ffff */
[----:B------:R-:W-:-:S00]  /*0590*/  NOP ;  /* 0x0000000000007918 */ /* 0x000fc00000000000 */
        /* <DEDUP_REMOVED lines=14> */
.L_x_85:


//--------------------- .text._Z14Flat_MeanShiftPKfS0_PfS1_ --------------------------
	.section	.text._Z14Flat_MeanShiftPKfS0_PfS1_,"ax",@progbits
	.align	128
        .global         _Z14Flat_MeanShiftPKfS0_PfS1_
        .type           _Z14Flat_MeanShiftPKfS0_PfS1_,@function
        .size           _Z14Flat_MeanShiftPKfS0_PfS1_,(.L_x_81 - _Z14Flat_MeanShiftPKfS0_PfS1_)
        .other          _Z14Flat_MeanShiftPKfS0_PfS1_,@"STO_CUDA_ENTRY STV_DEFAULT"
_Z14Flat_MeanShiftPKfS0_PfS1_:
.text._Z14Flat_MeanShiftPKfS0_PfS1_:
        /* <DEDUP_REMOVED lines=9> */
[----:B------:R-:W2:Y:S06]  /*0090*/  LDCU.128 UR4, c[0x0][0x380] ;  /* 0x00007000ff0477ac */ /* 0x000eac0008000c00 */
[----:B------:R-:W3:Y:S01]  /*00a0*/  LDC.64 R14, c[0x0][0x398] ;  /* 0x0000e600ff0e7b82 */ /* 0x000ee20000000a00 */
[----:B0-----:R-:W-:-:S05]  /*00b0*/  IMAD.WIDE R16, R3, 0x4, R16 ;  /* 0x0000000403107825 */ /* 0x001fca00078e0210 */
[----:B-1----:R0:W5:Y:S01]  /*00c0*/  LDG.E R2, desc[UR8][R16.64] ;  /* 0x0000000810027981 */ /* 0x002162000c1e1900 */
[----:B---3--:R-:W-:-:S05]  /*00d0*/  IMAD.WIDE R14, R3, 0x4, R14 ;  /* 0x00000004030e7825 */ /* 0x008fca00078e020e */
[----:B------:R0:W5:Y:S01]  /*00e0*/  LDG.E R3, desc[UR8][R14.64] ;  /* 0x000000080e037981 */ /* 0x000162000c1e1900 */
[----:B--2---:R-:W-:Y:S02]  /*00f0*/  UIADD3 UR6, UP0, UPT, UR6, 0x4, URZ ;  /* 0x0000000406067890 */ /* 0x004fe4000ff1e0ff */
[----:B------:R-:W-:Y:S02]  /*0100*/  UIADD3 UR4, UP1, UPT, UR4, 0x4, URZ ;  /* 0x0000000404047890 */ /* 0x000fe4000ff3e0ff */
[----:B------:R-:W-:Y:S02]  /*0110*/  UIADD3.X UR7, UPT, UPT, URZ, UR7, URZ, UP0, !UPT ;  /* 0x00000007ff077290 */ /* 0x000fe400087fe4ff */
[----:B------:R-:W-:Y:S01]  /*0120*/  UIADD3.X UR5, UPT, UPT, URZ, UR5, URZ, UP1, !UPT ;  /* 0x00000005ff057290 */ /* 0x000fe20008ffe4ff */
[----:B------:R-:W-:Y:S01]  /*0130*/  CS2R R6, SRZ ;  /* 0x0000000000067805 */ /* 0x000fe2000001ff00 */
[----:B------:R-:W-:Y:S02]  /*0140*/  IMAD.MOV.U32 R8, RZ, RZ, RZ ;  /* 0x000000ffff087224 */ /* 0x000fe400078e00ff */
[----:B------:R-:W-:-:S02]  /*0150*/  IMAD.U32 R10, RZ, RZ, UR6 ;  /* 0x00000006ff0a7e24 */ /* 0x000fc4000f8e00ff */
[----:B------:R-:W-:Y:S02]  /*0160*/  IMAD.U32 R11, RZ, RZ, UR7 ;  /* 0x00000007ff0b7e24 */ /* 0x000fe4000f8e00ff */
[----:B------:R-:W-:Y:S02]  /*0170*/  IMAD.U32 R13, RZ, RZ, UR5 ;  /* 0x00000005ff0d7e24 */ /* 0x000fe4000f8e00ff */
[----:B------:R-:W-:Y:S01]  /*0180*/  IMAD.U32 R12, RZ, RZ, UR4 ;  /* 0x00000004ff0c7e24 */ /* 0x000fe2000f8e00ff */
[----:B0-----:R-:W-:-:S06]  /*0190*/  UMOV UR4, URZ ;  /* 0x000000ff00047c82 */ /* 0x001fcc0008000000 */
.L_x_23:
[----:B------:R-:W2:Y:S04]  /*01a0*/  LDG.E R5, desc[UR8][R12.64+-0x4] ;  /* 0xfffffc080c057981 */ /* 0x000ea8000c1e1900 */
[----:B-----5:R0:W5:Y:S01]  /*01b0*/  LDG.E R4, desc[UR8][R10.64+-0x4] ;  /* 0xfffffc080a047981 */ /* 0x020162000c1e1900 */
[----:B------:R-:W-:Y:S01]  /*01c0*/  BSSY.RECONVERGENT B0, `(.L_x_5) ;  /* 0x0000006000007945 */ /* 0x000fe20003800200 */
[----:B------:R-:W-:Y:S01]  /*01d0*/  MOV R0, 0x220 ;  /* 0x0000022000007802 */ /* 0x000fe20000000f00 */
[----:B--2---:R-:W-:-:S04]  /*01e0*/  FADD R9, -R2, R5 ;  /* 0x0000000502097221 */ /* 0x004fc80000000100 */
[----:B------:R-:W1:Y:S02]  /*01f0*/  F2F.F64.F32 R40, R9 ;  /* 0x0000000900287310 */ /* 0x000e640000201800 */
[----:B01----:R-:W-:-:S11]  /*0200*/  DADD R26, -RZ, |R40| ;  /* 0x00000000ff1a7229 */ /* 0x003fd60000000528 */
[----:B-----5:R-:W-:Y:S05]  /*0210*/  CALL.REL.NOINC `($_Z14Flat_MeanShiftPKfS0_PfS1_$__internal_accurate_pow) ;  /* 0x0000001400807944 */ /* 0x020fea0003c00000 */
[----:B------:R-:W-:Y:S05]  /*0220*/  BSYNC.RECONVERGENT B0 ;  /* 0x0000000000007941 */ /* 0x000fea0003800200 */
.L_x_5:
[----:B------:R-:W-:Y:S01]  /*0230*/  DADD R20, R40, 2 ;  /* 0x4000000028147429 */ /* 0x000fe20000000000 */
[----:B------:R-:W-:Y:S01]  /*0240*/  FADD R18, -R3, R4 ;  /* 0x0000000403127221 */ /* 0x000fe20000000100 */
[----:B------:R-:W-:Y:S01]  /*0250*/  FADD R0, -R2, R5 ;  /* 0x0000000502007221 */ /* 0x000fe20000000100 */
[----:B------:R-:W-:Y:S01]  /*0260*/  FSETP.NEU.AND P1, PT, R9, RZ, PT ;  /* 0x000000ff0900720b */ /* 0x000fe20003f2d000 */
[----:B------:R-:W-:Y:S01]  /*0270*/  BSSY.RECONVERGENT B0, `(.L_x_6) ;  /* 0x000000f000007945 */ /* 0x000fe20003800200 */
[----:B------:R-:W0:Y:S02]  /*0280*/  F2F.F64.F32 R36, R18 ;  /* 0x0000001200247310 */ /* 0x000e240000201800 */
[----:B------:R-:W-:Y:S02]  /*0290*/  FSETP.NEU.AND P0, PT, R0, 1, PT ;  /* 0x3f8000000000780b */ /* 0x000fe40003f0d000 */
[----:B------:R-:W-:Y:S02]  /*02a0*/  FSEL R22, R22, RZ, P1 ;  /* 0x000000ff16167208 */ /* 0x000fe40000800000 */
[----:B------:R-:W-:-:S02]  /*02b0*/  LOP3.LUT R20, R21, 0x7ff00000, RZ, 0xc0, !PT ;  /* 0x7ff0000015147812 */ /* 0x000fc400078ec0ff */
[----:B------:R-:W-:Y:S02]  /*02c0*/  FSEL R23, R24, RZ, P1 ;  /* 0x000000ff18177208 */ /* 0x000fe40000800000 */
[----:B------:R-:W-:Y:S01]  /*02d0*/  ISETP.NE.AND P2, PT, R20, 0x7ff00000, PT ;  /* 0x7ff000001400780c */ /* 0x000fe20003f45270 */
[----:B0-----:R-:W-:-:S12]  /*02e0*/  DADD R26, -RZ, |R36| ;  /* 0x00000000ff1a7229 */ /* 0x001fd80000000524 */
[----:B------:R-:W-:Y:S05]  /*02f0*/  @P2 BRA `(.L_x_7) ;  /* 0x0000000000182947 */ /* 0x000fea0003800000 */
[----:B------:R-:W-:-:S13]  /*0300*/  FSETP.NAN.AND P1, PT, R9, R9, PT ;  /* 0x000000090900720b */ /* 0x000fda0003f28000 */
[----:B------:R-:W-:Y:S01]  /*0310*/  @P1 DADD R22, R40, 2 ;  /* 0x4000000028161429 */ /* 0x000fe20000000000 */
[----:B------:R-:W-:Y:S10]  /*0320*/  @P1 BRA `(.L_x_7) ;  /* 0x00000000000c1947 */ /* 0x000ff40003800000 */
[----:B------:R-:W-:-:S14]  /*0330*/  DSETP.NEU.AND P1, PT, |R40|, +INF , PT ;  /* 0x7ff000002800742a */ /* 0x000fdc0003f2d200 */
[----:B------:R-:W-:Y:S02]  /*0340*/  @!P1 IMAD.MOV.U32 R22, RZ, RZ, 0x0 ;  /* 0x00000000ff169424 */ /* 0x000fe400078e00ff */
[----:B------:R-:W-:-:S07]  /*0350*/  @!P1 IMAD.MOV.U32 R23, RZ, RZ, 0x7ff00000 ;  /* 0x7ff00000ff179424 */ /* 0x000fce00078e00ff */
.L_x_7:
[----:B------:R-:W-:Y:S05]  /*0360*/  BSYNC.RECONVERGENT B0 ;  /* 0x0000000000007941 */ /* 0x000fea0003800200 */
.L_x_6:
[----:B------:R-:W-:Y:S01]  /*0370*/  BSSY.RECONVERGENT B0, `(.L_x_8) ;  /* 0x0000005000007945 */ /* 0x000fe20003800200 */
[----:B------:R-:W-:Y:S02]  /*0380*/  FSEL R40, R22, RZ, P0 ;  /* 0x000000ff16287208 */ /* 0x000fe40000000000 */
[----:B------:R-:W-:Y:S02]  /*0390*/  FSEL R41, R23, 1.875, P0 ;  /* 0x3ff0000017297808 */ /* 0x000fe40000000000 */
[----:B------:R-:W-:-:S07]  /*03a0*/  MOV R0, 0x3c0 ;  /* 0x000003c000007802 */ /* 0x000fce0000000f00 */
[----:B------:R-:W-:Y:S05]  /*03b0*/  CALL.REL.NOINC `($_Z14Flat_MeanShiftPKfS0_PfS1_$__internal_accurate_pow) ;  /* 0x0000001400187944 */ /* 0x000fea0003c00000 */
[----:B------:R-:W-:Y:S05]  /*03c0*/  BSYNC.RECONVERGENT B0 ;  /* 0x0000000000007941 */ /* 0x000fea0003800200 */
.L_x_8:
[----:B------:R-:W-:Y:S01]  /*03d0*/  DADD R20, R36, 2 ;  /* 0x4000000024147429 */ /* 0x000fe20000000000 */
[C---:B------:R-:W-:Y:S01]  /*03e0*/  FSETP.NEU.AND P1, PT, R18.reuse, RZ, PT ;  /* 0x000000ff1200720b */ /* 0x040fe20003f2d000 */
[----:B------:R-:W-:Y:S01]  /*03f0*/  BSSY.RECONVERGENT B0, `(.L_x_9) ;  /* 0x000000d000007945 */ /* 0x000fe20003800200 */
[----:B------:R-:W-:Y:S02]  /*0400*/  FSETP.NEU.AND P0, PT, R18, 1, PT ;  /* 0x3f8000001200780b */ /* 0x000fe40003f0d000 */
[----:B------:R-:W-:Y:S02]  /*0410*/  FSEL R22, R22, RZ, P1 ;  /* 0x000000ff16167208 */ /* 0x000fe40000800000 */
[----:B------:R-:W-:-:S03]  /*0420*/  FSEL R23, R24, RZ, P1 ;  /* 0x000000ff18177208 */ /* 0x000fc60000800000 */
[----:B------:R-:W-:-:S04]  /*0430*/  LOP3.LUT R20, R21, 0x7ff00000, RZ, 0xc0, !PT ;  /* 0x7ff0000015147812 */ /* 0x000fc800078ec0ff */
[----:B------:R-:W-:-:S13]  /*0440*/  ISETP.NE.AND P2, PT, R20, 0x7ff00000, PT ;  /* 0x7ff000001400780c */ /* 0x000fda0003f45270 */
[----:B------:R-:W-:Y:S05]  /*0450*/  @P2 BRA `(.L_x_10) ;  /* 0x0000000000182947 */ /* 0x000fea0003800000 */
[----:B------:R-:W-:-:S13]  /*0460*/  FSETP.NAN.AND P1, PT, R18, R18, PT ;  /* 0x000000121200720b */ /* 0x000fda0003f28000 */
[----:B------:R-:W-:Y:S01]  /*0470*/  @P1 DADD R22, R36, 2 ;  /* 0x4000000024161429 */ /* 0x000fe20000000000 */
[----:B------:R-:W-:Y:S10]  /*0480*/  @P1 BRA `(.L_x_10) ;  /* 0x00000000000c1947 */ /* 0x000ff40003800000 */
[----:B------:R-:W-:-:S14]  /*0490*/  DSETP.NEU.AND P1, PT, |R36|, +INF , PT ;  /* 0x7ff000002400742a */ /* 0x000fdc0003f2d200 */
[----:B------:R-:W-:Y:S02]  /*04a0*/  @!P1 IMAD.MOV.U32 R22, RZ, RZ, 0x0 ;  /* 0x00000000ff169424 */ /* 0x000fe400078e00ff */
[----:B------:R-:W-:-:S07]  /*04b0*/  @!P1 IMAD.MOV.U32 R23, RZ, RZ, 0x7ff00000 ;  /* 0x7ff00000ff179424 */ /* 0x000fce00078e00ff */
.L_x_10:
[----:B------:R-:W-:Y:S05]  /*04c0*/  BSYNC.RECONVERGENT B0 ;  /* 0x0000000000007941 */ /* 0x000fea0003800200 */
.L_x_9:
[----:B------:R-:W-:Y:S01]  /*04d0*/  FSEL R18, R22, RZ, P0 ;  /* 0x000000ff16127208 */ /* 0x000fe20000000000 */
[----:B------:R-:W-:Y:S01]  /*04e0*/  BSSY.RECONVERGENT B0, `(.L_x_11) ;  /* 0x000001d000007945 */ /* 0x000fe20003800200 */
[----:B------:R-:W-:Y:S01]  /*04f0*/  FSEL R19, R23, 1.875, P0 ;  /* 0x3ff0000017137808 */ /* 0x000fe20000000000 */
[----:B------:R-:W-:Y:S01]  /*0500*/  IMAD.MOV.U32 R23, RZ, RZ, 0x3fd80000 ;  /* 0x3fd80000ff177424 */ /* 0x000fe200078e00ff */
[----:B------:R-:W-:-:S04]  /*0510*/  MOV R22, 0x0 ;  /* 0x0000000000167802 */ /* 0x000fc80000000f00 */
[----:B------:R-:W-:-:S06]  /*0520*/  DADD R40, R40, R18 ;  /* 0x0000000028287229 */ /* 0x000fcc0000000012 */
[----:B------:R-:W0:Y:S04]  /*0530*/  MUFU.RSQ64H R19, R41 ;  /* 0x0000002900137308 */ /* 0x000e280000001c00 */
[----:B------:R-:W-:-:S05]  /*0540*/  VIADD R18, R41, 0xfcb00000 ;  /* 0xfcb0000029127836 */ /* 0x000fca0000000000 */
[----:B------:R-:W-:Y:S01]  /*0550*/  ISETP.GE.U32.AND P0, PT, R18, 0x7ca00000, PT ;  /* 0x7ca000001200780c */ /* 0x000fe20003f06070 */
[----:B0-----:R-:W-:-:S08]  /*0560*/  DMUL R20, R18, R18 ;  /* 0x0000001212147228 */ /* 0x001fd00000000000 */
[----:B------:R-:W-:-:S08]  /*0570*/  DFMA R20, R40, -R20, 1 ;  /* 0x3ff000002814742b */ /* 0x000fd00000000814 */
[----:B------:R-:W-:Y:S02]  /*0580*/  DFMA R22, R20, R22, 0.5 ;  /* 0x3fe000001416742b */ /* 0x000fe40000000016 */
[----:B------:R-:W-:-:S08]  /*0590*/  DMUL R20, R18, R20 ;  /* 0x0000001412147228 */ /* 0x000fd00000000000 */
[----:B------:R-:W-:-:S08]  /*05a0*/  DFMA R26, R22, R20, R18 ;  /* 0x00000014161a722b */ /* 0x000fd00000000012 */
[----:B------:R-:W-:Y:S02]  /*05b0*/  DMUL R20, R40, R26 ;  /* 0x0000001a28147228 */ /* 0x000fe40000000000 */
[----:B------:R-:W-:Y:S02]  /*05c0*/  VIADD R23, R27, 0xfff00000 ;  /* 0xfff000001b177836 */ /* 0x000fe40000000000 */
[----:B------:R-:W-:-:S04]  /*05d0*/  IMAD.MOV.U32 R22, RZ, RZ, R26 ;  /* 0x000000ffff167224 */ /* 0x000fc800078e001a */
[----:B------:R-:W-:-:S08]  /*05e0*/  DFMA R28, R20, -R20, R40 ;  /* 0x80000014141c722b */ /* 0x000fd00000000028 */
[----:B------:R-:W-:Y:S01]  /*05f0*/  DFMA R24, R28, R22, R20 ;  /* 0x000000161c18722b */ /* 0x000fe20000000014 */
[----:B------:R-:W-:Y:S10]  /*0600*/  @!P0 BRA `(.L_x_12) ;  /* 0x0000000000288947 */ /* 0x000ff40003800000 */
[----:B------:R-:W-:Y:S01]  /*0610*/  IMAD.MOV.U32 R24, RZ, RZ, R20 ;  /* 0x000000ffff187224 */ /* 0x000fe200078e0014 */
[----:B------:R-:W-:Y:S01]  /*0620*/  MOV R20, 0x690 ;  /* 0x0000069000147802 */ /* 0x000fe20000000f00 */
[----:B------:R-:W-:Y:S02]  /*0630*/  IMAD.MOV.U32 R25, RZ, RZ, R21 ;  /* 0x000000ffff197224 */ /* 0x000fe400078e0015 */
[----:B------:R-:W-:Y:S02]  /*0640*/  IMAD.MOV.U32 R0, RZ, RZ, R26 ;  /* 0x000000ffff007224 */ /* 0x000fe400078e001a */
[----:B------:R-:W-:Y:S02]  /*0650*/  IMAD.MOV.U32 R22, RZ, RZ, R28 ;  /* 0x000000ffff167224 */ /* 0x000fe400078e001c */
[----:B------:R-:W-:Y:S02]  /*0660*/  IMAD.MOV.U32 R27, RZ, RZ, R29 ;  /* 0x000000ffff1b7224 */ /* 0x000fe400078e001d */
[----:B------:R-:W-:-:S07]  /*0670*/  IMAD.MOV.U32 R21, RZ, RZ, R23 ;  /* 0x000000ffff157224 */ /* 0x000fce00078e0017 */
[----:B------:R-:W-:Y:S05]  /*0680*/  CALL.REL.NOINC `($__internal_0_$__cuda_sm20_dsqrt_rn_f64_mediumpath_v1) ;  /* 0x00000008001c7944 */ /* 0x000fea0003c00000 */
[----:B------:R-:W-:Y:S01]  /*0690*/  MOV R24, R22 ;  /* 0x0000001600187202 */ /* 0x000fe20000000f00 */
[----:B------:R-:W-:-:S07]  /*06a0*/  IMAD.MOV.U32 R25, RZ, RZ, R23 ;  /* 0x000000ffff197224 */ /* 0x000fce00078e0017 */
.L_x_12:
[----:B------:R-:W-:Y:S05]  /*06b0*/  BSYNC.RECONVERGENT B0 ;  /* 0x0000000000007941 */ /* 0x000fea0003800200 */
.L_x_11:
[----:B------:R-:W2:Y:S04]  /*06c0*/  LDG.E R9, desc[UR8][R12.64] ;  /* 0x000000080c097981 */ /* 0x000ea8000c1e1900 */
[----:B------:R0:W5:Y:S01]  /*06d0*/  LDG.E R36, desc[UR8][R10.64] ;  /* 0x000000080a247981 */ /* 0x000162000c1e1900 */
[----:B------:R-:W1:Y:S01]  /*06e0*/  F2F.F32.F64 R24, R24 ;  /* 0x0000001800187310 */ /* 0x000e620000301000 */
[----:B------:R-:W-:Y:S01]  /*06f0*/  BSSY.RECONVERGENT B0, `(.L_x_13) ;  /* 0x000000a000007945 */ /* 0x000fe20003800200 */
[----:B------:R-:W-:Y:S02]  /*0700*/  MOV R0, 0x790 ;  /* 0x0000079000007802 */ /* 0x000fe40000000f00 */
[----:B-1----:R-:W-:-:S13]  /*0710*/  FSETP.GEU.AND P0, PT, R24, 1, PT ;  /* 0x3f8000001800780b */ /* 0x002fda0003f0e000 */
[----:B------:R-:W-:Y:S01]  /*0720*/  @!P0 FADD R8, R5, R8 ;  /* 0x0000000805088221 */ /* 0x000fe20000000000 */
[----:B------:R-:W-:Y:S01]  /*0730*/  @!P0 FADD R7, R4, R7 ;  /* 0x0000000704078221 */ /* 0x000fe20000000000 */
[----:B------:R-:W-:Y:S01]  /*0740*/  @!P0 FADD R6, R6, 1 ;  /* 0x3f80000006068421 */ /* 0x000fe20000000000 */
[----:B--2---:R-:W-:-:S04]  /*0750*/  FADD R37, -R2, R9 ;  /* 0x0000000902257221 */ /* 0x004fc80000000100 */
[----:B------:R-:W1:Y:S02]  /*0760*/  F2F.F64.F32 R18, R37 ;  /* 0x0000002500127310 */ /* 0x000e640000201800 */
[----:B01----:R-:W-:-:S11]  /*0770*/  DADD R26, -RZ, |R18| ;  /* 0x00000000ff1a7229 */ /* 0x003fd60000000512 */
[----:B-----5:R-:W-:Y:S05]  /*0780*/  CALL.REL.NOINC `($_Z14Flat_MeanShiftPKfS0_PfS1_$__internal_accurate_pow) ;  /* 0x0000001000247944 */ /* 0x020fea0003c00000 */
[----:B------:R-:W-:Y:S05]  /*0790*/  BSYNC.RECONVERGENT B0 ;  /* 0x0000000000007941 */ /* 0x000fea0003800200 */
.L_x_13:
[----:B------:R-:W-:Y:S01]  /*07a0*/  DADD R4, R18, 2 ;  /* 0x4000000012047429 */ /* 0x000fe20000000000 */
[----:B------:R-:W-:Y:S01]  /*07b0*/  FSETP.NEU.AND P0, PT, R37, RZ, PT ;  /* 0x000000ff2500720b */ /* 0x000fe20003f0d000 */
[----:B------:R-:W-:Y:S03]  /*07c0*/  BSSY.RECONVERGENT B0, `(.L_x_14) ;  /* 0x000000e000007945 */ /* 0x000fe60003800200 */
[----:B------:R-:W-:Y:S02]  /*07d0*/  FSEL R22, R22, RZ, P0 ;  /* 0x000000ff16167208 */ /* 0x000fe40000000000 */
[----:B------:R-:W-:-:S03]  /*07e0*/  FSEL R23, R24, RZ, P0 ;  /* 0x000000ff18177208 */ /* 0x000fc60000000000 */
[----:B------:R-:W-:-:S04]  /*07f0*/  LOP3.LUT R4, R5, 0x7ff00000, RZ, 0xc0, !PT ;  /* 0x7ff0000005047812 */ /* 0x000fc800078ec0ff */
[----:B------:R-:W-:-:S13]  /*0800*/  ISETP.NE.AND P1, PT, R4, 0x7ff00000, PT ;  /* 0x7ff000000400780c */ /* 0x000fda0003f25270 */
[----:B------:R-:W-:Y:S05]  /*0810*/  @P1 BRA `(.L_x_15) ;  /* 0x0000000000201947 */ /* 0x000fea0003800000 */
[----:B------:R-:W-:-:S13]  /*0820*/  FSETP.NAN.AND P0, PT, R37, R37, PT ;  /* 0x000000252500720b */ /* 0x000fda0003f08000 */
[----:B------:R-:W-:Y:S05]  /*0830*/  @P0 BRA `(.L_x_16) ;  /* 0x0000000000140947 */ /* 0x000fea0003800000 */
[----:B------:R-:W-:-:S14]  /*0840*/  DSETP.NEU.AND P0, PT, |R18|, +INF , PT ;  /* 0x7ff000001200742a */ /* 0x000fdc0003f0d200 */
[----:B------:R-:W-:Y:S05]  /*0850*/  @P0 BRA `(.L_x_15) ;  /* 0x0000000000100947 */ /* 0x000fea0003800000 */
[----:B------:R-:W-:Y:S02]  /*0860*/  IMAD.MOV.U32 R22, RZ, RZ, 0x0 ;  /* 0x00000000ff167424 */ /* 0x000fe400078e00ff */
[----:B------:R-:W-:Y:S01]  /*0870*/  IMAD.MOV.U32 R23, RZ, RZ, 0x7ff00000 ;  /* 0x7ff00000ff177424 */ /* 0x000fe200078e00ff */
[----:B------:R-:W-:Y:S06]  /*0880*/  BRA `(.L_x_15) ;  /* 0x0000000000047947 */ /* 0x000fec0003800000 */
.L_x_16:
[----:B------:R-:W-:-:S11]  /*0890*/  DADD R22, R18, 2 ;  /* 0x4000000012167429 */ /* 0x000fd60000000000 */
.L_x_15:
[----:B------:R-:W-:Y:S05]  /*08a0*/  BSYNC.RECONVERGENT B0 ;  /* 0x0000000000007941 */ /* 0x000fea0003800200 */
.L_x_14:
[----:B------:R-:W-:Y:S01]  /*08b0*/  FADD R4, -R3, R36 ;  /* 0x0000002403047221 */ /* 0x000fe20000000100 */
[----:B------:R-:W-:Y:S01]  /*08c0*/  FADD R0, -R2, R9 ;  /* 0x0000000902007221 */ /* 0x000fe20000000100 */
[----:B------:R-:W-:Y:S02]  /*08d0*/  BSSY.RECONVERGENT B0, `(.L_x_17) ;  /* 0x0000008000007945 */ /* 0x000fe40003800200 */
[----:B------:R-:W0:Y:S02]  /*08e0*/  F2F.F64.F32 R18, R4 ;  /* 0x0000000400127310 */ /* 0x000e240000201800 */
[----:B------:R-:W-:Y:S02]  /*08f0*/  FSETP.NEU.AND P0, PT, R0, 1, PT ;  /* 0x3f8000000000780b */ /* 0x000fe40003f0d000 */
[----:B------:R-:W-:Y:S02]  /*0900*/  MOV R0, 0x950 ;  /* 0x0000095000007802 */ /* 0x000fe40000000f00 */
[----:B------:R-:W-:-:S02]  /*0910*/  FSEL R40, R22, RZ, P0 ;  /* 0x000000ff16287208 */ /* 0x000fc40000000000 */
[----:B------:R-:W-:Y:S01]  /*0920*/  FSEL R41, R23, 1.875, P0 ;  /* 0x3ff0000017297808 */ /* 0x000fe20000000000 */
[----:B0-----:R-:W-:-:S11]  /*0930*/  DADD R26, -RZ, |R18| ;  /* 0x00000000ff1a7229 */ /* 0x001fd60000000512 */
[----:B------:R-:W-:Y:S05]  /*0940*/  CALL.REL.NOINC `($_Z14Flat_MeanShiftPKfS0_PfS1_$__internal_accurate_pow) ;  /* 0x0000000c00b47944 */ /* 0x000fea0003c00000 */
[----:B------:R-:W-:Y:S05]  /*0950*/  BSYNC.RECONVERGENT B0 ;  /* 0x0000000000007941 */ /* 0x000fea0003800200 */
.L_x_17:
        /* <DEDUP_REMOVED lines=15> */
.L_x_20:
[----:B------:R-:W-:-:S11]  /*0a50*/  DADD R22, R18, 2 ;  /* 0x4000000012167429 */ /* 0x000fd60000000000 */
.L_x_19:
[----:B------:R-:W-:Y:S05]  /*0a60*/  BSYNC.RECONVERGENT B0 ;  /* 0x0000000000007941 */ /* 0x000fea0003800200 */
.L_x_18:
[----:B------:R-:W-:Y:S01]  /*0a70*/  FSETP.NEU.AND P0, PT, R4, 1, PT ;  /* 0x3f8000000400780b */ /* 0x000fe20003f0d000 */
[----:B------:R-:W-:Y:S01]  /*0a80*/  IMAD.MOV.U32 R20, RZ, RZ, 0x0 ;  /* 0x00000000ff147424 */ /* 0x000fe200078e00ff */
[----:B------:R-:W-:Y:S01]  /*0a90*/  BSSY.RECONVERGENT B0, `(.L_x_21) ;  /* 0x000001a000007945 */ /* 0x000fe20003800200 */
[----:B------:R-:W-:Y:S01]  /*0aa0*/  IMAD.MOV.U32 R21, RZ, RZ, 0x3fd80000 ;  /* 0x3fd80000ff157424 */ /* 0x000fe200078e00ff */
[----:B------:R-:W-:Y:S02]  /*0ab0*/  FSEL R4, R22, RZ, P0 ;  /* 0x000000ff16047208 */ /* 0x000fe40000000000 */
[----:B------:R-:W-:-:S06]  /*0ac0*/  FSEL R5, R23, 1.875, P0 ;  /* 0x3ff0000017057808 */ /* 0x000fcc0000000000 */
        /* <DEDUP_REMOVED lines=10> */
[----:B------:R-:W-:Y:S01]  /*0b70*/  VIADD R21, R25, 0xfff00000 ;  /* 0xfff0000019157836 */ /* 0x000fe20000000000 */
[----:B------:R-:W-:-:S05]  /*0b80*/  MOV R20, R24 ;  /* 0x0000001800147202 */ /* 0x000fca0000000f00 */
        /* <DEDUP_REMOVED lines=8> */
[----:B------:R-:W-:-:S07]  /*0c10*/  IMAD.MOV.U32 R18, RZ, RZ, R4 ;  /* 0x000000ffff127224 */ /* 0x000fce00078e0004 */
[----:B------:R-:W-:Y:S05]  /*0c20*/  CALL.REL.NOINC `($__internal_0_$__cuda_sm20_dsqrt_rn_f64_mediumpath_v1) ;  /* 0x0000000000b47944 */ /* 0x000fea0003c00000 */
.L_x_22:
[----:B------:R-:W-:Y:S05]  /*0c30*/  BSYNC.RECONVERGENT B0 ;  /* 0x0000000000007941 */ /* 0x000fea0003800200 */
.L_x_21:
[----:B------:R-:W0:Y:S01]  /*0c40*/  F2F.F32.F64 R22, R22 ;  /* 0x0000001600167310 */ /* 0x000e220000301000 */
[----:B------:R-:W-:Y:S01]  /*0c50*/  UIADD3 UR4, UPT, UPT, UR4, 0x2, URZ ;  /* 0x0000000204047890 */ /* 0x000fe2000fffe0ff */
[----:B------:R-:W-:-:S03]  /*0c60*/  IADD3 R10, P1, PT, R10, 0x8, RZ ;  /* 0x000000080a0a7810 */ /* 0x000fc60007f3e0ff */
[----:B------:R-:W-:Y:S02]  /*0c70*/  UISETP.NE.AND UP0, UPT, UR4, 0x2710, UPT ;  /* 0x000027100400788c */ /* 0x000fe4000bf05270 */
[----:B------:R-:W-:Y:S01]  /*0c80*/  IMAD.X R11, RZ, RZ, R11, P1 ;  /* 0x000000ffff0b7224 */ /* 0x000fe200008e060b */
[----:B------:R-:W-:-:S05]  /*0c90*/  IADD3 R12, P1, PT, R12, 0x8, RZ ;  /* 0x000000080c0c7810 */ /* 0x000fca0007f3e0ff */
[----:B------:R-:W-:Y:S01]  /*0ca0*/  IMAD.X R13, RZ, RZ, R13, P1 ;  /* 0x000000ffff0d7224 */ /* 0x000fe200008e060d */
[----:B0-----:R-:W-:-:S13]  /*0cb0*/  FSETP.GEU.AND P0, PT, R22, 1, PT ;  /* 0x3f8000001600780b */ /* 0x001fda0003f0e000 */
[----:B------:R-:W-:Y:S01]  /*0cc0*/  @!P0 FADD R8, R8, R9 ;  /* 0x0000000908088221 */ /* 0x000fe20000000000 */
[----:B------:R-:W-:Y:S01]  /*0cd0*/  @!P0 FADD R7, R7, R36 ;  /* 0x0000002407078221 */ /* 0x000fe20000000000 */
[----:B------:R-:W-:Y:S01]  /*0ce0*/  @!P0 FADD R6, R6, 1 ;  /* 0x3f80000006068421 */ /* 0x000fe20000000000 */
[----:B------:R-:W-:Y:S06]  /*0cf0*/  BRA.U UP0, `(.L_x_23) ;  /* 0xfffffff500287547 */ /* 0x000fec000b83ffff */
[----:B------:R-:W0:Y:S01]  /*0d00*/  MUFU.RCP R3, R6 ;  /* 0x0000000600037308 */ /* 0x000e220000001000 */
[----:B------:R-:W-:Y:S07]  /*0d10*/  BSSY.RECONVERGENT B0, `(.L_x_24) ;  /* 0x000000c000007945 */ /* 0x000fee0003800200 */
[----:B------:R-:W1:Y:S01]  /*0d20*/  FCHK P0, R8, R6 ;  /* 0x0000000608007302 */ /* 0x000e620000000000 */
[----:B0-----:R-:W-:-:S04]  /*0d30*/  FFMA R0, -R6, R3, 1 ;  /* 0x3f80000006007423 */ /* 0x001fc80000000103 */
[----:B------:R-:W-:-:S04]  /*0d40*/  FFMA R3, R3, R0, R3 ;  /* 0x0000000003037223 */ /* 0x000fc80000000003 */
[----:B------:R-:W-:-:S04]  /*0d50*/  FFMA R0, R8, R3, RZ ;  /* 0x0000000308007223 */ /* 0x000fc800000000ff */
[----:B------:R-:W-:-:S04]  /*0d60*/  FFMA R5, -R6, R0, R8 ;  /* 0x0000000006057223 */ /* 0x000fc80000000108 */
[----:B------:R-:W-:Y:S01]  /*0d70*/  FFMA R5, R3, R5, R0 ;  /* 0x0000000503057223 */ /* 0x000fe20000000000 */
[----:B-1----:R-:W-:Y:S06]  /*0d80*/  @!P0 BRA `(.L_x_25) ;  /* 0x0000000000108947 */ /* 0x002fec0003800000 */
[----:B------:R-:W-:Y:S01]  /*0d90*/  IMAD.MOV.U32 R3, RZ, RZ, R6 ;  /* 0x000000ffff037224 */ /* 0x000fe200078e0006 */
[----:B------:R-:W-:-:S07]  /*0da0*/  MOV R2, 0xdc0 ;  /* 0x00000dc000027802 */ /* 0x000fce0000000f00 */
[----:B------:R-:W-:Y:S05]  /*0db0*/  CALL.REL.NOINC `($__internal_1_$__cuda_sm3x_div_rn_noftz_f32_slowpath) ;  /* 0x0000000400007944 */ /* 0x000fea0003c00000 */
[----:B------:R-:W-:-:S07]  /*0dc0*/  IMAD.MOV.U32 R5, RZ, RZ, R8 ;  /* 0x000000ffff057224 */ /* 0x000fce00078e0008 */
.L_x_25:
[----:B------:R-:W-:Y:S05]  /*0dd0*/  BSYNC.RECONVERGENT B0 ;  /* 0x0000000000007941 */ /* 0x000fea0003800200 */
.L_x_24:
        /* <DEDUP_REMOVED lines=9> */
[----:B------:R-:W-:Y:S01]  /*0e70*/  MOV R8, R7 ;  /* 0x0000000700087202 */ /* 0x000fe20000000f00 */
[----:B------:R-:W-:Y:S01]  /*0e80*/  IMAD.MOV.U32 R3, RZ, RZ, R6 ;  /* 0x000000ffff037224 */ /* 0x000fe200078e0006 */
[----:B------:R-:W-:-:S07]  /*0e90*/  MOV R2, 0xeb0 ;  /* 0x00000eb000027802 */ /* 0x000fce0000000f00 */
[----:B------:R-:W-:Y:S05]  /*0ea0*/  CALL.REL.NOINC `($__internal_1_$__cuda_sm3x_div_rn_noftz_f32_slowpath) ;  /* 0x0000000000c47944 */ /* 0x000fea0003c00000 */
[----:B------:R-:W-:-:S07]  /*0eb0*/  IMAD.MOV.U32 R3, RZ, RZ, R8 ;  /* 0x000000ffff037224 */ /* 0x000fce00078e0008 */
.L_x_27:
[----:B------:R-:W-:Y:S05]  /*0ec0*/  BSYNC.RECONVERGENT B0 ;  /* 0x0000000000007941 */ /* 0x000fea0003800200 */
.L_x_26:
[----:B------:R-:W-:Y:S04]  /*0ed0*/  STG.E desc[UR8][R16.64], R5 ;  /* 0x0000000510007986 */ /* 0x000fe8000c101908 */
[----:B------:R-:W-:Y:S01]  /*0ee0*/  STG.E desc[UR8][R14.64], R3 ;  /* 0x000000030e007986 */ /* 0x000fe2000c101908 */
[----:B------:R-:W-:Y:S05]  /*0ef0*/  EXIT ;  /* 0x000000000000794d */ /* 0x000fea0003800000 */
        .weak           $__internal_0_$__cuda_sm20_dsqrt_rn_f64_mediumpath_v1
        .type           $__internal_0_$__cuda_sm20_dsqrt_rn_f64_mediumpath_v1,@function
        .size           $__internal_0_$__cuda_sm20_dsqrt_rn_f64_mediumpath_v1,($__internal_1_$__cuda_sm3x_div_rn_noftz_f32_slowpath - $__internal_0_$__cuda_sm20_dsqrt_rn_f64_mediumpath_v1)
$__internal_0_$__cuda_sm20_dsqrt_rn_f64_mediumpath_v1:
[----:B------:R-:W-:Y:S01]  /*0f00*/  ISETP.GE.U32.AND P0, PT, R18, -0x3400000, PT ;  /* 0xfcc000001200780c */ /* 0x000fe20003f06070 */
[----:B------:R-:W-:Y:S01]  /*0f10*/  BSSY.RECONVERGENT B1, `(.L_x_28) ;  /* 0x0000028000017945 */ /* 0x000fe20003800200 */
[----:B------:R-:W-:Y:S02]  /*0f20*/  IMAD.MOV.U32 R23, RZ, RZ, R27 ;  /* 0x000000ffff177224 */ /* 0x000fe400078e001b */
[----:B------:R-:W-:Y:S02]  /*0f30*/  IMAD.MOV.U32 R18, RZ, RZ, R40 ;  /* 0x000000ffff127224 */ /* 0x000fe400078e0028 */
[----:B------:R-:W-:Y:S02]  /*0f40*/  IMAD.MOV.U32 R19, RZ, RZ, R41 ;  /* 0x000000ffff137224 */ /* 0x000fe400078e0029 */
[----:B------:R-:W-:Y:S02]  /*0f50*/  IMAD.MOV.U32 R26, RZ, RZ, R0 ;  /* 0x000000ffff1a7224 */ /* 0x000fe400078e0000 */
[----:B------:R-:W-:-:S03]  /*0f60*/  IMAD.MOV.U32 R27, RZ, RZ, R21 ;  /* 0x000000ffff1b7224 */ /* 0x000fc600078e0015 */
[----:B------:R-:W-:Y:S05]  /*0f70*/  @!P0 BRA `(.L_x_29) ;  /* 0x0000000000208947 */ /* 0x000fea0003800000 */
[----:B------:R-:W-:-:S10]  /*0f80*/  DFMA.RM R22, R22, R26, R24 ;  /* 0x0000001a1616722b */ /* 0x000fd40000004018 */
[----:B------:R-:W-:-:S05]  /*0f90*/  IADD3 R24, P0, PT, R22, 0x1, RZ ;  /* 0x0000000116187810 */ /* 0x000fca0007f1e0ff */
[----:B------:R-:W-:-:S06]  /*0fa0*/  IMAD.X R25, RZ, RZ, R23, P0 ;  /* 0x000000ffff197224 */ /* 0x000fcc00000e0617 */
[----:B------:R-:W-:-:S08]  /*0fb0*/  DFMA.RP R18, -R22, R24, R18 ;  /* 0x000000181612722b */ /* 0x000fd00000008112 */
[----:B------:R-:W-:-:S06]  /*0fc0*/  DSETP.GT.AND P0, PT, R18, RZ, PT ;  /* 0x000000ff1200722a */ /* 0x000fcc0003f04000 */
[----:B------:R-:W-:Y:S02]  /*0fd0*/  FSEL R22, R24, R22, P0 ;  /* 0x0000001618167208 */ /* 0x000fe40000000000 */
[----:B------:R-:W-:Y:S01]  /*0fe0*/  FSEL R23, R25, R23, P0 ;  /* 0x0000001719177208 */ /* 0x000fe20000000000 */
[----:B------:R-:W-:Y:S06]  /*0ff0*/  BRA `(.L_x_30) ;  /* 0x0000000000647947 */ /* 0x000fec0003800000 */
.L_x_29:
[----:B------:R-:W-:-:S14]  /*1000*/  DSETP.NE.AND P0, PT, R18, RZ, PT ;  /* 0x000000ff1200722a */ /* 0x000fdc0003f05000 */
[----:B------:R-:W-:Y:S05]  /*1010*/  @!P0 BRA `(.L_x_31) ;  /* 0x0000000000588947 */ /* 0x000fea0003800000 */
[----:B------:R-:W-:-:S13]  /*1020*/  ISETP.GE.AND P0, PT, R19, RZ, PT ;  /* 0x000000ff1300720c */ /* 0x000fda0003f06270 */
[----:B------:R-:W-:Y:S01]  /*1030*/  @!P0 IMAD.MOV.U32 R22, RZ, RZ, 0x0 ;  /* 0x00000000ff168424 */ /* 0x000fe200078e00ff */
[----:B------:R-:W-:Y:S01]  /*1040*/  @!P0 MOV R23, 0xfff80000 ;  /* 0xfff8000000178802 */ /* 0x000fe20000000f00 */
[----:B------:R-:W-:Y:S06]  /*1050*/  @!P0 BRA `(.L_x_30) ;  /* 0x00000000004c8947 */ /* 0x000fec0003800000 */
[----:B------:R-:W-:-:S13]  /*1060*/  ISETP.GT.AND P0, PT, R19, 0x7fefffff, PT ;  /* 0x7fefffff1300780c */ /* 0x000fda0003f04270 */
[----:B------:R-:W-:Y:S05]  /*1070*/  @P0 BRA `(.L_x_31) ;  /* 0x0000000000400947 */ /* 0x000fea0003800000 */
[----:B------:R-:W-:Y:S01]  /*1080*/  DMUL R18, R18, 8.11296384146066816958e+31 ;  /* 0x4690000012127828 */ /* 0x000fe20000000000 */
[----:B------:R-:W-:Y:S02]  /*1090*/  IMAD.MOV.U32 R22, RZ, RZ, RZ ;  /* 0x000000ffff167224 */ /* 0x000fe400078e00ff */
[----:B------:R-:W-:Y:S02]  /*10a0*/  IMAD.MOV.U32 R26, RZ, RZ, 0x0 ;  /* 0x00000000ff1a7424 */ /* 0x000fe400078e00ff */
[----:B------:R-:W-:Y:S01]  /*10b0*/  IMAD.MOV.U32 R27, RZ, RZ, 0x3fd80000 ;  /* 0x3fd80000ff1b7424 */ /* 0x000fe200078e00ff */
[----:B------:R-:W0:Y:S02]  /*10c0*/  MUFU.RSQ64H R23, R19 ;  /* 0x0000001300177308 */ /* 0x000e240000001c00 */
[----:B0-----:R-:W-:-:S08]  /*10d0*/  DMUL R24, R22, R22 ;  /* 0x0000001616187228 */ /* 0x001fd00000000000 */
[----:B------:R-:W-:-:S08]  /*10e0*/  DFMA R24, R18, -R24, 1 ;  /* 0x3ff000001218742b */ /* 0x000fd00000000818 */
[----:B------:R-:W-:Y:S02]  /*10f0*/  DFMA R26, R24, R26, 0.5 ;  /* 0x3fe00000181a742b */ /* 0x000fe4000000001a */
[----:B------:R-:W-:-:S08]  /*1100*/  DMUL R24, R22, R24 ;  /* 0x0000001816187228 */ /* 0x000fd00000000000 */
[----:B------:R-:W-:-:S08]  /*1110*/  DFMA R24, R26, R24, R22 ;  /* 0x000000181a18722b */ /* 0x000fd00000000016 */
[----:B------:R-:W-:Y:S02]  /*1120*/  DMUL R22, R18, R24 ;  /* 0x0000001812167228 */ /* 0x000fe40000000000 */
[----:B------:R-:W-:-:S06]  /*1130*/  VIADD R25, R25, 0xfff00000 ;  /* 0xfff0000019197836 */ /* 0x000fcc0000000000 */
[----:B------:R-:W-:-:S08]  /*1140*/  DFMA R26, R22, -R22, R18 ;  /* 0x80000016161a722b */ /* 0x000fd00000000012 */
[----:B------:R-:W-:-:S10]  /*1150*/  DFMA R22, R24, R26, R22 ;  /* 0x0000001a1816722b */ /* 0x000fd40000000016 */
[----:B------:R-:W-:Y:S01]  /*1160*/  VIADD R23, R23, 0xfcb00000 ;  /* 0xfcb0000017177836 */ /* 0x000fe20000000000 */
[----:B------:R-:W-:Y:S06]  /*1170*/  BRA `(.L_x_30) ;  /* 0x0000000000047947 */ /* 0x000fec0003800000 */
.L_x_31:
[----:B------:R-:W-:-:S11]  /*1180*/  DADD R22, R18, R18 ;  /* 0x0000000012167229 */ /* 0x000fd60000000012 */
.L_x_30:
[----:B------:R-:W-:Y:S05]  /*1190*/  BSYNC.RECONVERGENT B1 ;  /* 0x0000000000017941 */ /* 0x000fea0003800200 */
.L_x_28:
[----:B------:R-:W-:-:S04]  /*11a0*/  IMAD.MOV.U32 R21, RZ, RZ, 0x0 ;  /* 0x00000000ff157424 */ /* 0x000fc800078e00ff */
[----:B------:R-:W-:Y:S05]  /*11b0*/  RET.REL.NODEC R20 `(_Z14Flat_MeanShiftPKfS0_PfS1_) ;  /* 0xffffffec14907950 */ /* 0x000fea0003c3ffff */
        .weak           $__internal_1_$__cuda_sm3x_div_rn_noftz_f32_slowpath
        .type           $__internal_1_$__cuda_sm3x_div_rn_noftz_f32_slowpath,@function
        .size           $__internal_1_$__cuda_sm3x_div_rn_noftz_f32_slowpath,($_Z14Flat_MeanShiftPKfS0_PfS1_$__internal_accurate_pow - $__internal_1_$__cuda_sm3x_div_rn_noftz_f32_slowpath)
$__internal_1_$__cuda_sm3x_div_rn_noftz_f32_slowpath:
[----:B------:R-:W-:Y:S01]  /*11c0*/  SHF.R.U32.HI R4, RZ, 0x17, R3 ;  /* 0x00000017ff047819 */ /* 0x000fe20000011603 */
[----:B------:R-:W-:Y:S01]  /*11d0*/  BSSY.RECONVERGENT B1, `(.L_x_32) ;  /* 0x0000062000017945 */ /* 0x000fe20003800200 */
[----:B------:R-:W-:Y:S02]  /*11e0*/  SHF.R.U32.HI R0, RZ, 0x17, R8 ;  /* 0x00000017ff007819 */ /* 0x000fe40000011608 */
[----:B------:R-:W-:Y:S02]  /*11f0*/  LOP3.LUT R18, R4, 0xff, RZ, 0xc0, !PT ;  /* 0x000000ff04127812 */ /* 0x000fe400078ec0ff */
[----:B------:R-:W-:-:S03]  /*1200*/  LOP3.LUT R12, R0, 0xff, RZ, 0xc0, !PT ;  /* 0x000000ff000c7812 */ /* 0x000fc600078ec0ff */
[----:B------:R-:W-:Y:S02]  /*1210*/  VIADD R9, R18, 0xffffffff ;  /* 0xffffffff12097836 */ /* 0x000fe40000000000 */
[----:B------:R-:W-:-:S03]  /*1220*/  VIADD R0, R12, 0xffffffff ;  /* 0xffffffff0c007836 */ /* 0x000fc60000000000 */
[----:B------:R-:W-:-:S04]  /*1230*/  ISETP.GT.U32.AND P0, PT, R9, 0xfd, PT ;  /* 0x000000fd0900780c */ /* 0x000fc80003f04070 */
[----:B------:R-:W-:-:S13]  /*1240*/  ISETP.GT.U32.OR P0, PT, R0, 0xfd, P0 ;  /* 0x000000fd0000780c */ /* 0x000fda0000704470 */
[----:B------:R-:W-:Y:S01]  /*1250*/  @!P0 IMAD.MOV.U32 R4, RZ, RZ, RZ ;  /* 0x000000ffff048224 */ /* 0x000fe200078e00ff */
[----:B------:R-:W-:Y:S06]  /*1260*/  @!P0 BRA `(.L_x_33) ;  /* 0x00000000005c8947 */ /* 0x000fec0003800000 */
[----:B------:R-:W-:Y:S02]  /*1270*/  FSETP.GTU.FTZ.AND P0, PT, |R8|, +INF , PT ;  /* 0x7f8000000800780b */ /* 0x000fe40003f1c200 */
[----:B------:R-:W-:-:S04]  /*1280*/  FSETP.GTU.FTZ.AND P1, PT, |R3|, +INF , PT ;  /* 0x7f8000000300780b */ /* 0x000fc80003f3c200 */
[----:B------:R-:W-:-:S13]  /*1290*/  PLOP3.LUT P0, PT, P0, P1, PT, 0xf8, 0x8f ;  /* 0x00000000008f781c */ /* 0x000fda0000703f70 */
[----:B------:R-:W-:Y:S05]  /*12a0*/  @P0 BRA `(.L_x_34) ;  /* 0x00000004004c0947 */ /* 0x000fea0003800000 */
[----:B------:R-:W-:-:S13]  /*12b0*/  LOP3.LUT P0, RZ, R3, 0x7fffffff, R8, 0xc8, !PT ;  /* 0x7fffffff03ff7812 */ /* 0x000fda000780c808 */
[----:B------:R-:W-:Y:S05]  /*12c0*/  @!P0 BRA `(.L_x_35) ;  /* 0x00000004003c8947 */ /* 0x000fea0003800000 */
[C---:B------:R-:W-:Y:S02]  /*12d0*/  FSETP.NEU.FTZ.AND P2, PT, |R8|.reuse, +INF , PT ;  /* 0x7f8000000800780b */ /* 0x040fe40003f5d200 */
[----:B------:R-:W-:Y:S02]  /*12e0*/  FSETP.NEU.FTZ.AND P1, PT, |R3|, +INF , PT ;  /* 0x7f8000000300780b */ /* 0x000fe40003f3d200 */
[----:B------:R-:W-:-:S11]  /*12f0*/  FSETP.NEU.FTZ.AND P0, PT, |R8|, +INF , PT ;  /* 0x7f8000000800780b */ /* 0x000fd60003f1d200 */
[----:B------:R-:W-:Y:S05]  /*1300*/  @!P1 BRA !P2, `(.L_x_35) ;  /* 0x00000004002c9947 */ /* 0x000fea0005000000 */
[----:B------:R-:W-:-:S04]  /*1310*/  LOP3.LUT P2, RZ, R8, 0x7fffffff, RZ, 0xc0, !PT ;  /* 0x7fffffff08ff7812 */ /* 0x000fc8000784c0ff */
[----:B------:R-:W-:-:S13]  /*1320*/  PLOP3.LUT P1, PT, P1, P2, PT, 0x2f, 0xf2 ;  /* 0x0000000000f2781c */ /* 0x000fda0000f24577 */
[----:B------:R-:W-:Y:S05]  /*1330*/  @P1 BRA `(.L_x_36) ;  /* 0x0000000400181947 */ /* 0x000fea0003800000 */
[----:B------:R-:W-:-:S04]  /*1340*/  LOP3.LUT P1, RZ, R3, 0x7fffffff, RZ, 0xc0, !PT ;  /* 0x7fffffff03ff7812 */ /* 0x000fc8000782c0ff */
[----:B------:R-:W-:-:S13]  /*1350*/  PLOP3.LUT P0, PT, P0, P1, PT, 0x2f, 0xf2 ;  /* 0x0000000000f2781c */ /* 0x000fda0000702577 */
[----:B------:R-:W-:Y:S05]  /*1360*/  @P0 BRA `(.L_x_37) ;  /* 0x0000000400000947 */ /* 0x000fea0003800000 */
[----:B------:R-:W-:Y:S02]  /*1370*/  ISETP.GE.AND P0, PT, R0, RZ, PT ;  /* 0x000000ff0000720c */ /* 0x000fe40003f06270 */
[----:B------:R-:W-:-:S11]  /*1380*/  ISETP.GE.AND P1, PT, R9, RZ, PT ;  /* 0x000000ff0900720c */ /* 0x000fd60003f26270 */
[----:B------:R-:W-:Y:S01]  /*1390*/  @P0 MOV R4, RZ ;  /* 0x000000ff00040202 */ /* 0x000fe20000000f00 */
[----:B------:R-:W-:Y:S02]  /*13a0*/  @!P0 IMAD.MOV.U32 R4, RZ, RZ, -0x40 ;  /* 0xffffffc0ff048424 */ /* 0x000fe400078e00ff */
[----:B------:R-:W-:Y:S01]  /*13b0*/  @!P0 FFMA R8, R8, 1.84467440737095516160e+19, RZ ;  /* 0x5f80000008088823 */ /* 0x000fe200000000ff */
[----:B------:R-:W-:Y:S01]  /*13c0*/  @!P1 FFMA R3, R3, 1.84467440737095516160e+19, RZ ;  /* 0x5f80000003039823 */ /* 0x000fe200000000ff */
[----:B------:R-:W-:-:S07]  /*13d0*/  @!P1 VIADD R4, R4, 0x40 ;  /* 0x0000004004049836 */ /* 0x000fce0000000000 */
.L_x_33:
[----:B------:R-:W-:Y:S01]  /*13e0*/  LEA R0, R18, 0xc0800000, 0x17 ;  /* 0xc080000012007811 */ /* 0x000fe200078eb8ff */
[----:B------:R-:W-:Y:S04]  /*13f0*/  BSSY.RECONVERGENT B2, `(.L_x_38) ;  /* 0x0000036000027945 */ /* 0x000fe80003800200 */
[----:B------:R-:W-:Y:S02]  /*1400*/  IMAD.IADD R9, R3, 0x1, -R0 ;  /* 0x0000000103097824 */ /* 0x000fe400078e0a00 */
[----:B------:R-:W-:Y:S02]  /*1410*/  VIADD R3, R12, 0xffffff81 ;  /* 0xffffff810c037836 */ /* 0x000fe40000000000 */
[----:B------:R-:W0:Y:S01]  /*1420*/  MUFU.RCP R10, R9 ;  /* 0x00000009000a7308 */ /* 0x000e220000001000 */
[----:B------:R-:W-:Y:S01]  /*1430*/  FADD.FTZ R11, -R9, -RZ ;  /* 0x800000ff090b7221 */ /* 0x000fe20000010100 */
[C---:B------:R-:W-:Y:S01]  /*1440*/  IMAD R0, R3.reuse, -0x800000, R8 ;  /* 0xff80000003007824 */ /* 0x040fe200078e0208 */
[----:B------:R-:W-:-:S05]  /*1450*/  IADD3 R3, PT, PT, R3, 0x7f, -R18 ;  /* 0x0000007f03037810 */ /* 0x000fca0007ffe812 */
[----:B------:R-:W-:Y:S02]  /*1460*/  IMAD.IADD R3, R3, 0x1, R4 ;  /* 0x0000000103037824 */ /* 0x000fe400078e0204 */
[----:B0-----:R-:W-:-:S04]  /*1470*/  FFMA R13, R10, R11, 1 ;  /* 0x3f8000000a0d7423 */ /* 0x001fc8000000000b */
[----:B------:R-:W-:-:S04]  /*1480*/  FFMA R19, R10, R13, R10 ;  /* 0x0000000d0a137223 */ /* 0x000fc8000000000a */
[----:B------:R-:W-:-:S04]  /*1490*/  FFMA R8, R0, R19, RZ ;  /* 0x0000001300087223 */ /* 0x000fc800000000ff */
[----:B------:R-:W-:-:S04]  /*14a0*/  FFMA R13, R11, R8, R0 ;  /* 0x000000080b0d7223 */ /* 0x000fc80000000000 */
[----:B------:R-:W-:-:S04]  /*14b0*/  FFMA R10, R19, R13, R8 ;  /* 0x0000000d130a7223 */ /* 0x000fc80000000008 */
[----:B------:R-:W-:-:S04]  /*14c0*/  FFMA R11, R11, R10, R0 ;  /* 0x0000000a0b0b7223 */ /* 0x000fc80000000000 */
[----:B------:R-:W-:-:S05]  /*14d0*/  FFMA R8, R19, R11, R10 ;  /* 0x0000000b13087223 */ /* 0x000fca000000000a */
[----:B------:R-:W-:-:S04]  /*14e0*/  SHF.R.U32.HI R0, RZ, 0x17, R8 ;  /* 0x00000017ff007819 */ /* 0x000fc80000011608 */
[----:B------:R-:W-:-:S05]  /*14f0*/  LOP3.LUT R0, R0, 0xff, RZ, 0xc0, !PT ;  /* 0x000000ff00007812 */ /* 0x000fca00078ec0ff */
[----:B------:R-:W-:-:S04]  /*1500*/  IMAD.IADD R12, R0, 0x1, R3 ;  /* 0x00000001000c7824 */ /* 0x000fc800078e0203 */
[----:B------:R-:W-:-:S05]  /*1510*/  VIADD R0, R12, 0xffffffff ;  /* 0xffffffff0c007836 */ /* 0x000fca0000000000 */
[----:B------:R-:W-:-:S13]  /*1520*/  ISETP.GE.U32.AND P0, PT, R0, 0xfe, PT ;  /* 0x000000fe0000780c */ /* 0x000fda0003f06070 */
[----:B------:R-:W-:Y:S05]  /*1530*/  @!P0 BRA `(.L_x_39) ;  /* 0x0000000000808947 */ /* 0x000fea0003800000 */
[----:B------:R-:W-:-:S13]  /*1540*/  ISETP.GT.AND P0, PT, R12, 0xfe, PT ;  /* 0x000000fe0c00780c */ /* 0x000fda0003f04270 */
[----:B------:R-:W-:Y:S05]  /*1550*/  @P0 BRA `(.L_x_40) ;  /* 0x00000000006c0947 */ /* 0x000fea0003800000 */
[----:B------:R-:W-:-:S13]  /*1560*/  ISETP.GE.AND P0, PT, R12, 0x1, PT ;  /* 0x000000010c00780c */ /* 0x000fda0003f06270 */
[----:B------:R-:W-:Y:S05]  /*1570*/  @P0 BRA `(.L_x_41) ;  /* 0x0000000000740947 */ /* 0x000fea0003800000 */
[----:B------:R-:W-:Y:S02]  /*1580*/  ISETP.GE.AND P0, PT, R12, -0x18, PT ;  /* 0xffffffe80c00780c */ /* 0x000fe40003f06270 */
[----:B------:R-:W-:-:S11]  /*1590*/  LOP3.LUT R8, R8, 0x80000000, RZ, 0xc0, !PT ;  /* 0x8000000008087812 */ /* 0x000fd600078ec0ff */
[----:B------:R-:W-:Y:S05]  /*15a0*/  @!P0 BRA `(.L_x_41) ;  /* 0x0000000000688947 */ /* 0x000fea0003800000 */
[CCC-:B------:R-:W-:Y:S01]  /*15b0*/  FFMA.RZ R0, R19.reuse, R11.reuse, R10.reuse ;  /* 0x0000000b13007223 */ /* 0x1c0fe2000000c00a */
[C---:B------:R-:W-:Y:S02]  /*15c0*/  VIADD R9, R12.reuse, 0x20 ;  /* 0x000000200c097836 */ /* 0x040fe40000000000 */
[CCC-:B------:R-:W-:Y:S01]  /*15d0*/  FFMA.RM R3, R19.reuse, R11.reuse, R10.reuse ;  /* 0x0000000b13037223 */ /* 0x1c0fe2000000400a */
[----:B------:R-:W-:Y:S02]  /*15e0*/  ISETP.NE.AND P2, PT, R12, RZ, PT ;  /* 0x000000ff0c00720c */ /* 0x000fe40003f45270 */
[----:B------:R-:W-:Y:S01]  /*15f0*/  LOP3.LUT R4, R0, 0x7fffff, RZ, 0xc0, !PT ;  /* 0x007fffff00047812 */ /* 0x000fe200078ec0ff */
[----:B------:R-:W-:Y:S01]  /*1600*/  FFMA.RP R0, R19, R11, R10 ;  /* 0x0000000b13007223 */ /* 0x000fe2000000800a */
[----:B------:R-:W-:Y:S01]  /*1610*/  IMAD.MOV R10, RZ, RZ, -R12 ;  /* 0x000000ffff0a7224 */ /* 0x000fe200078e0a0c */
[----:B------:R-:W-:Y:S02]  /*1620*/  ISETP.NE.AND P1, PT, R12, RZ, PT ;  /* 0x000000ff0c00720c */ /* 0x000fe40003f25270 */
[----:B------:R-:W-:-:S02]  /*1630*/  LOP3.LUT R4, R4, 0x800000, RZ, 0xfc, !PT ;  /* 0x0080000004047812 */ /* 0x000fc400078efcff */
[----:B------:R-:W-:Y:S02]  /*1640*/  FSETP.NEU.FTZ.AND P0, PT, R0, R3, PT ;  /* 0x000000030000720b */ /* 0x000fe40003f1d000 */
[----:B------:R-:W-:Y:S02]  /*1650*/  SHF.L.U32 R9, R4, R9, RZ ;  /* 0x0000000904097219 */ /* 0x000fe400000006ff */
[----:B------:R-:W-:Y:S02]  /*1660*/  SEL R3, R10, RZ, P2 ;  /* 0x000000ff0a037207 */ /* 0x000fe40001000000 */
[----:B------:R-:W-:Y:S02]  /*1670*/  ISETP.NE.AND P1, PT, R9, RZ, P1 ;  /* 0x000000ff0900720c */ /* 0x000fe40000f25270 */
[----:B------:R-:W-:Y:S02]  /*1680*/  SHF.R.U32.HI R3, RZ, R3, R4 ;  /* 0x00000003ff037219 */ /* 0x000fe40000011604 */
[----:B------:R-:W-:-:S02]  /*1690*/  PLOP3.LUT P0, PT, P0, P1, PT, 0xf8, 0x8f ;  /* 0x00000000008f781c */ /* 0x000fc40000703f70 */
[----:B------:R-:W-:Y:S02]  /*16a0*/  SHF.R.U32.HI R9, RZ, 0x1, R3 ;  /* 0x00000001ff097819 */ /* 0x000fe40000011603 */
[----:B------:R-:W-:-:S04]  /*16b0*/  SEL R0, RZ, 0x1, !P0 ;  /* 0x00000001ff007807 */ /* 0x000fc80004000000 */
[----:B------:R-:W-:-:S04]  /*16c0*/  LOP3.LUT R0, R0, 0x1, R9, 0xf8, !PT ;  /* 0x0000000100007812 */ /* 0x000fc800078ef809 */
[----:B------:R-:W-:-:S04]  /*16d0*/  LOP3.LUT R0, R0, R3, RZ, 0xc0, !PT ;  /* 0x0000000300007212 */ /* 0x000fc800078ec0ff */
[----:B------:R-:W-:-:S04]  /*16e0*/  IADD3 R9, PT, PT, R9, R0, RZ ;  /* 0x0000000009097210 */ /* 0x000fc80007ffe0ff */
[----:B------:R-:W-:Y:S01]  /*16f0*/  LOP3.LUT R8, R9, R8, RZ, 0xfc, !PT ;  /* 0x0000000809087212 */ /* 0x000fe200078efcff */
[----:B------:R-:W-:Y:S06]  /*1700*/  BRA `(.L_x_41) ;  /* 0x0000000000107947 */ /* 0x000fec0003800000 */
.L_x_40:
[----:B------:R-:W-:-:S04]  /*1710*/  LOP3.LUT R8, R8, 0x80000000, RZ, 0xc0, !PT ;  /* 0x8000000008087812 */ /* 0x000fc800078ec0ff */
[----:B------:R-:W-:Y:S01]  /*1720*/  LOP3.LUT R8, R8, 0x7f800000, RZ, 0xfc, !PT ;  /* 0x7f80000008087812 */ /* 0x000fe200078efcff */
[----:B------:R-:W-:Y:S06]  /*1730*/  BRA `(.L_x_41) ;  /* 0x0000000000047947 */ /* 0x000fec0003800000 */
.L_x_39:
[----:B------:R-:W-:-:S07]  /*1740*/  IMAD R8, R3, 0x800000, R8 ;  /* 0x0080000003087824 */ /* 0x000fce00078e0208 */
.L_x_41:
[----:B------:R-:W-:Y:S05]  /*1750*/  BSYNC.RECONVERGENT B2 ;  /* 0x0000000000027941 */ /* 0x000fea0003800200 */
.L_x_38:
[----:B------:R-:W-:Y:S05]  /*1760*/  BRA `(.L_x_42) ;  /* 0x0000000000207947 */ /* 0x000fea0003800000 */
.L_x_37:
[----:B------:R-:W-:-:S04]  /*1770*/  LOP3.LUT R8, R3, 0x80000000, R8, 0x48, !PT ;  /* 0x8000000003087812 */ /* 0x000fc800078e4808 */
[----:B------:R-:W-:Y:S01]  /*1780*/  LOP3.LUT R8, R8, 0x7f800000, RZ, 0xfc, !PT ;  /* 0x7f80000008087812 */ /* 0x000fe200078efcff */
[----:B------:R-:W-:Y:S06]  /*1790*/  BRA `(.L_x_42) ;  /* 0x0000000000147947 */ /* 0x000fec0003800000 */
.L_x_36:
[----:B------:R-:W-:Y:S01]  /*17a0*/  LOP3.LUT R8, R3, 0x80000000, R8, 0x48, !PT ;  /* 0x8000000003087812 */ /* 0x000fe200078e4808 */
[----:B------:R-:W-:Y:S06]  /*17b0*/  BRA `(.L_x_42) ;  /* 0x00000000000c7947 */ /* 0x000fec0003800000 */
.L_x_35:
[----:B------:R-:W0:Y:S01]  /*17c0*/  MUFU.RSQ R8, -QNAN ;  /* 0xffc0000000087908 */ /* 0x000e220000001400 */
[----:B------:R-:W-:Y:S05]  /*17d0*/  BRA `(.L_x_42) ;  /* 0x0000000000047947 */ /* 0x000fea0003800000 */
.L_x_34:
[----:B------:R-:W-:-:S07]  /*17e0*/  FADD.FTZ R8, R8, R3 ;  /* 0x0000000308087221 */ /* 0x000fce0000010000 */
.L_x_42:
[----:B------:R-:W-:Y:S05]  /*17f0*/  BSYNC.RECONVERGENT B1 ;  /* 0x0000000000017941 */ /* 0x000fea0003800200 */
.L_x_32:
[----:B------:R-:W-:-:S04]  /*1800*/  IMAD.MOV.U32 R3, RZ, RZ, 0x0 ;  /* 0x00000000ff037424 */ /* 0x000fc800078e00ff */
[----:B0-----:R-:W-:Y:S05]  /*1810*/  RET.REL.NODEC R2 `(_Z14Flat_MeanShiftPKfS0_PfS1_) ;  /* 0xffffffe402f87950 */ /* 0x001fea0003c3ffff */
        .type           $_Z14Flat_MeanShiftPKfS0_PfS1_$__internal_accurate_pow,@function
        .size           $_Z14Flat_MeanShiftPKfS0_PfS1_$__internal_accurate_pow,(.L_x_81 - $_Z14Flat_MeanShiftPKfS0_PfS1_$__internal_accurate_pow)
$_Z14Flat_MeanShiftPKfS0_PfS1_$__internal_accurate_pow:
[----:B------:R-:W-:Y:S01]  /*1820*/  ISETP.GT.U32.AND P0, PT, R27, 0xfffff, PT ;  /* 0x000fffff1b00780c */ /* 0x000fe20003f04070 */
[--C-:B------:R-:W-:Y:S01]  /*1830*/  IMAD.MOV.U32 R20, RZ, RZ, R27.reuse ;  /* 0x000000ffff147224 */ /* 0x100fe200078e001b */
[----:B------:R-:W-:Y:S01]  /*1840*/  UMOV UR6, 0x7d2cafe2 ;  /* 0x7d2cafe200067882 */ /* 0x000fe20000000000 */
[----:B------:R-:W-:Y:S01]  /*1850*/  UMOV UR7, 0x3eb0f5ff ;  /* 0x3eb0f5ff00077882 */ /* 0x000fe20000000000 */
[----:B------:R-:W-:Y:S01]  /*1860*/  SHF.R.U32.HI R38, RZ, 0x14, R27 ;  /* 0x00000014ff267819 */ /* 0x000fe2000001161b */
[----:B------:R-:W-:Y:S01]  /*1870*/  UMOV UR10, 0x3b39803f ;  /* 0x3b39803f000a7882 */ /* 0x000fe20000000000 */
[----:B------:R-:W-:-:S07]  /*1880*/  UMOV UR11, 0x3c7abc9e ;  /* 0x3c7abc9e000b7882 */ /* 0x000fce0000000000 */
[----:B------:R-:W-:-:S10]  /*1890*/  @!P0 DMUL R32, R26, 1.80143985094819840000e+16 ;  /* 0x435000001a208828 */ /* 0x000fd40000000000 */
[----:B------:R-:W-:Y:S01]  /*18a0*/  @!P0 IMAD.MOV.U32 R20, RZ, RZ, R33 ;  /* 0x000000ffff148224 */ /* 0x000fe200078e0021 */
[----:B------:R-:W-:Y:S01]  /*18b0*/  @!P0 LEA.HI R38, R33, 0xffffffca, RZ, 0xc ;  /* 0xffffffca21268811 */ /* 0x000fe200078f60ff */
[----:B------:R-:W-:-:S03]  /*18c0*/  @!P0 IMAD.MOV.U32 R26, RZ, RZ, R32 ;  /* 0x000000ffff1a8224 */ /* 0x000fc600078e0020 */
[----:B------:R-:W-:Y:S01]  /*18d0*/  LOP3.LUT R20, R20, 0x800fffff, RZ, 0xc0, !PT ;  /* 0x800fffff14147812 */ /* 0x000fe200078ec0ff */
[----:B------:R-:W-:-:S03]  /*18e0*/  IMAD.MOV.U32 R28, RZ, RZ, R26 ;  /* 0x000000ffff1c7224 */ /* 0x000fc600078e001a */
[----:B------:R-:W-:Y:S01]  /*18f0*/  LOP3.LUT R29, R20, 0x3ff00000, RZ, 0xfc, !PT ;  /* 0x3ff00000141d7812 */ /* 0x000fe200078efcff */
[----:B------:R-:W-:-:S03]  /*1900*/  IMAD.MOV.U32 R20, RZ, RZ, RZ ;  /* 0x000000ffff147224 */ /* 0x000fc600078e00ff */
[----:B------:R-:W-:-:S13]  /*1910*/  ISETP.GE.U32.AND P1, PT, R29, 0x3ff6a09f, PT ;  /* 0x3ff6a09f1d00780c */ /* 0x000fda0003f26070 */
[----:B------:R-:W-:-:S04]  /*1920*/  @P1 VIADD R21, R29, 0xfff00000 ;  /* 0xfff000001d151836 */ /* 0x000fc80000000000 */
[----:B------:R-:W-:-:S06]  /*1930*/  @P1 IMAD.MOV.U32 R29, RZ, RZ, R21 ;  /* 0x000000ffff1d1224 */ /* 0x000fcc00078e0015 */
[C---:B------:R-:W-:Y:S02]  /*1940*/  DADD R30, R28.reuse, 1 ;  /* 0x3ff000001c1e7429 */ /* 0x040fe40000000000 */
[----:B------:R-:W-:-:S04]  /*1950*/  DADD R28, R28, -1 ;  /* 0xbff000001c1c7429 */ /* 0x000fc80000000000 */
[----:B------:R-:W0:Y:S02]  /*1960*/  MUFU.RCP64H R21, R31 ;  /* 0x0000001f00157308 */ /* 0x000e240000001800 */
[----:B0-----:R-:W-:-:S08]  /*1970*/  DFMA R24, -R30, R20, 1 ;  /* 0x3ff000001e18742b */ /* 0x001fd00000000114 */
[----:B------:R-:W-:-:S08]  /*1980*/  DFMA R24, R24, R24, R24 ;  /* 0x000000181818722b */ /* 0x000fd00000000018 */
[----:B------:R-:W-:-:S08]  /*1990*/  DFMA R24, R20, R24, R20 ;  /* 0x000000181418722b */ /* 0x000fd00000000014 */
[----:B------:R-:W-:-:S08]  /*19a0*/  DMUL R20, R28, R24 ;  /* 0x000000181c147228 */ /* 0x000fd00000000000 */
[----:B------:R-:W-:-:S08]  /*19b0*/  DFMA R20, R28, R24, R20 ;  /* 0x000000181c14722b */ /* 0x000fd00000000014 */
[----:B------:R-:W-:Y:S02]  /*19c0*/  DADD R22, R28, -R20 ;  /* 0x000000001c167229 */ /* 0x000fe40000000814 */
[----:B------:R-:W-:-:S06]  /*19d0*/  DMUL R30, R20, R20 ;  /* 0x00000014141e7228 */ /* 0x000fcc0000000000 */
[----:B------:R-:W-:-:S08]  /*19e0*/  DADD R22, R22, R22 ;  /* 0x0000000016167229 */ /* 0x000fd00000000016 */
[----:B------:R-:W-:Y:S01]  /*19f0*/  DFMA R22, R28, -R20, R22 ;  /* 0x800000141c16722b */ /* 0x000fe20000000016 */
[----:B------:R-:W-:Y:S01]  /*1a00*/  MOV R28, 0x41ad3b5a ;  /* 0x41ad3b5a001c7802 */ /* 0x000fe20000000f00 */
[----:B------:R-:W-:-:S06]  /*1a10*/  IMAD.MOV.U32 R29, RZ, RZ, 0x3ed0f5d2 ;  /* 0x3ed0f5d2ff1d7424 */ /* 0x000fcc00078e00ff */
[----:B------:R-:W-:Y:S02]  /*1a20*/  DMUL R22, R24, R22 ;  /* 0x0000001618167228 */ /* 0x000fe40000000000 */
[----:B------:R-:W-:Y:S01]  /*1a30*/  DFMA R28, R30, UR6, R28 ;  /* 0x000000061e1c7c2b */ /* 0x000fe2000800001c */
[----:B------:R-:W-:Y:S01]  /*1a40*/  UMOV UR6, 0x75488a3f ;  /* 0x75488a3f00067882 */ /* 0x000fe20000000000 */
[----:B------:R-:W-:-:S06]  /*1a50*/  UMOV UR7, 0x3ef3b20a ;  /* 0x3ef3b20a00077882 */ /* 0x000fcc0000000000 */
[----:B------:R-:W-:Y:S01]  /*1a60*/  DFMA R28, R30, R28, UR6 ;  /* 0x000000061e1c7e2b */ /* 0x000fe2000800001c */
        /* <DEDUP_REMOVED lines=14> */
[----:B------:R-:W-:-:S08]  /*1b50*/  DFMA R24, R30, R28, UR6 ;  /* 0x000000061e187e2b */ /* 0x000fd0000800001c */
[----:B------:R-:W-:Y:S01]  /*1b60*/  DADD R26, -R24, UR6 ;  /* 0x00000006181a7e29 */ /* 0x000fe20008000100 */
[----:B------:R-:W-:Y:S01]  /*1b70*/  UMOV UR6, 0xb9e7b0 ;  /* 0x00b9e7b000067882 */ /* 0x000fe20000000000 */
[----:B------:R-:W-:-:S06]  /*1b80*/  UMOV UR7, 0x3c46a4cb ;  /* 0x3c46a4cb00077882 */ /* 0x000fcc0000000000 */
[----:B------:R-:W-:Y:S02]  /*1b90*/  DFMA R26, R30, R28, R26 ;  /* 0x0000001c1e1a722b */ /* 0x000fe4000000001a */
[----:B------:R-:W-:Y:S01]  /*1ba0*/  DMUL R28, R20, R20 ;  /* 0x00000014141c7228 */ /* 0x000fe20000000000 */
[----:B------:R-:W-:Y:S02]  /*1bb0*/  VIADD R31, R23, 0x100000 ;  /* 0x00100000171f7836 */ /* 0x000fe40000000000 */
[----:B------:R-:W-:-:S03]  /*1bc0*/  IMAD.MOV.U32 R30, RZ, RZ, R22 ;  /* 0x000000ffff1e7224 */ /* 0x000fc600078e0016 */
[----:B------:R-:W-:Y:S01]  /*1bd0*/  DADD R26, R26, -UR6 ;  /* 0x800000061a1a7e29 */ /* 0x000fe20008000000 */
[----:B------:R-:W-:Y:S01]  /*1be0*/  UMOV UR6, 0x80000000 ;  /* 0x8000000000067882 */ /* 0x000fe20000000000 */
[----:B------:R-:W-:Y:S01]  /*1bf0*/  DFMA R32, R20, R20, -R28 ;  /* 0x000000141420722b */ /* 0x000fe2000000081c */
[----:B------:R-:W-:-:S07]  /*1c00*/  UMOV UR7, 0x43300000 ;  /* 0x4330000000077882 */ /* 0x000fce0000000000 */
[C---:B------:R-:W-:Y:S02]  /*1c10*/  DFMA R30, R20.reuse, R30, R32 ;  /* 0x0000001e141e722b */ /* 0x040fe40000000020 */
[----:B------:R-:W-:-:S08]  /*1c20*/  DMUL R32, R20, R28 ;  /* 0x0000001c14207228 */ /* 0x000fd00000000000 */
[----:B------:R-:W-:-:S08]  /*1c30*/  DFMA R34, R20, R28, -R32 ;  /* 0x0000001c1422722b */ /* 0x000fd00000000820 */
[----:B------:R-:W-:Y:S02]  /*1c40*/  DFMA R34, R22, R28, R34 ;  /* 0x0000001c1622722b */ /* 0x000fe40000000022 */
[----:B------:R-:W-:-:S06]  /*1c50*/  DADD R28, R24, R26 ;  /* 0x00000000181c7229 */ /* 0x000fcc000000001a */
[----:B------:R-:W-:Y:S02]  /*1c60*/  DFMA R30, R20, R30, R34 ;  /* 0x0000001e141e722b */ /* 0x000fe40000000022 */
[----:B------:R-:W-:-:S08]  /*1c70*/  DADD R34, R24, -R28 ;  /* 0x0000000018227229 */ /* 0x000fd0000000081c */
[----:B------:R-:W-:Y:S02]  /*1c80*/  DADD R34, R26, R34 ;  /* 0x000000001a227229 */ /* 0x000fe40000000022 */
[----:B------:R-:W-:-:S08]  /*1c90*/  DMUL R26, R28, R32 ;  /* 0x000000201c1a7228 */ /* 0x000fd00000000000 */
[----:B------:R-:W-:-:S08]  /*1ca0*/  DFMA R24, R28, R32, -R26 ;  /* 0x000000201c18722b */ /* 0x000fd0000000081a */
[----:B------:R-:W-:-:S08]  /*1cb0*/  DFMA R24, R28, R30, R24 ;  /* 0x0000001e1c18722b */ /* 0x000fd00000000018 */
[----:B------:R-:W-:-:S08]  /*1cc0*/  DFMA R34, R34, R32, R24 ;  /* 0x000000202222722b */ /* 0x000fd00000000018 */
[----:B------:R-:W-:-:S08]  /*1cd0*/  DADD R28, R26, R34 ;  /* 0x000000001a1c7229 */ /* 0x000fd00000000022 */
[--C-:B------:R-:W-:Y:S02]  /*1ce0*/  DADD R24, R20, R28.reuse ;  /* 0x0000000014187229 */ /* 0x100fe4000000001c */
[----:B------:R-:W-:-:S06]  /*1cf0*/  DADD R26, R26, -R28 ;  /* 0x000000001a1a7229 */ /* 0x000fcc000000081c */
[----:B------:R-:W-:Y:S02]  /*1d00*/  DADD R20, R20, -R24 ;  /* 0x0000000014147229 */ /* 0x000fe40000000818 */
[----:B------:R-:W-:-:S06]  /*1d10*/  DADD R26, R34, R26 ;  /* 0x00000000221a7229 */ /* 0x000fcc000000001a */
[----:B------:R-:W-:-:S08]  /*1d20*/  DADD R20, R28, R20 ;  /* 0x000000001c147229 */ /* 0x000fd00000000014 */
[----:B------:R-:W-:Y:S01]  /*1d30*/  DADD R26, R26, R20 ;  /* 0x000000001a1a7229 */ /* 0x000fe20000000014 */
[C---:B------:R-:W-:Y:S02]  /*1d40*/  VIADD R20, R38.reuse, 0xfffffc01 ;  /* 0xfffffc0126147836 */ /* 0x040fe40000000000 */
[----:B------:R-:W-:Y:S02]  /*1d50*/  @P1 VIADD R20, R38, 0xfffffc02 ;  /* 0xfffffc0226141836 */ /* 0x000fe40000000000 */
[----:B------:R-:W-:-:S03]  /*1d60*/  IMAD.MOV.U32 R21, RZ, RZ, 0x43300000 ;  /* 0x43300000ff157424 */ /* 0x000fc600078e00ff */
[----:B------:R-:W-:Y:S01]  /*1d70*/  DADD R28, R22, R26 ;  /* 0x00000000161c7229 */ /* 0x000fe2000000001a */
[----:B------:R-:W-:-:S06]  /*1d80*/  LOP3.LUT R20, R20, 0x80000000, RZ, 0x3c, !PT ;  /* 0x8000000014147812 */ /* 0x000fcc00078e3cff */
[----:B------:R-:W-:Y:S01]  /*1d90*/  DADD R22, R20, -UR6 ;  /* 0x8000000614167e29 */ /* 0x000fe20008000000 */
[----:B------:R-:W-:Y:S01]  /*1da0*/  UMOV UR6, 0xfefa39ef ;  /* 0xfefa39ef00067882 */ /* 0x000fe20000000000 */
[----:B------:R-:W-:Y:S01]  /*1db0*/  DADD R26, R24, R28 ;  /* 0x00000000181a7229 */ /* 0x000fe2000000001c */
[----:B------:R-:W-:-:S07]  /*1dc0*/  UMOV UR7, 0x3fe62e42 ;  /* 0x3fe62e4200077882 */ /* 0x000fce0000000000 */
[--C-:B------:R-:W-:Y:S02]  /*1dd0*/  DFMA R20, R22, UR6, R26.reuse ;  /* 0x0000000616147c2b */ /* 0x100fe4000800001a */
[----:B------:R-:W-:-:S06]  /*1de0*/  DADD R30, R24, -R26 ;  /* 0x00000000181e7229 */ /* 0x000fcc000000081a */
[----:B------:R-:W-:Y:S02]  /*1df0*/  DFMA R24, R22, -UR6, R20 ;  /* 0x8000000616187c2b */ /* 0x000fe40008000014 */
[----:B------:R-:W-:-:S06]  /*1e00*/  DADD R30, R28, R30 ;  /* 0x000000001c1e7229 */ /* 0x000fcc000000001e */
[----:B------:R-:W-:-:S08]  /*1e10*/  DADD R24, -R26, R24 ;  /* 0x000000001a187229 */ /* 0x000fd00000000118 */
[----:B------:R-:W-:-:S08]  /*1e20*/  DADD R24, R30, -R24 ;  /* 0x000000001e187229 */ /* 0x000fd00000000818 */
[----:B------:R-:W-:-:S08]  /*1e30*/  DFMA R24, R22, UR10, R24 ;  /* 0x0000000a16187c2b */ /* 0x000fd00008000018 */
[----:B------:R-:W-:-:S08]  /*1e40*/  DADD R22, R20, R24 ;  /* 0x0000000014167229 */ /* 0x000fd00000000018 */
[----:B------:R-:W-:Y:S02]  /*1e50*/  DADD R20, R20, -R22 ;  /* 0x0000000014147229 */ /* 0x000fe40000000816 */
[----:B------:R-:W-:-:S06]  /*1e60*/  DMUL R26, R22, 2 ;  /* 0x40000000161a7828 */ /* 0x000fcc0000000000 */
[----:B------:R-:W-:Y:S02]  /*1e70*/  DADD R24, R24, R20 ;  /* 0x0000000018187229 */ /* 0x000fe40000000014 */
[----:B------:R-:W-:-:S08]  /*1e80*/  DFMA R22, R22, 2, -R26 ;  /* 0x400000001616782b */ /* 0x000fd0000000081a */
[----:B------:R-:W-:Y:S01]  /*1e90*/  DFMA R24, R24, 2, R22 ;  /* 0x400000001818782b */ /* 0x000fe20000000016 */
[----:B------:R-:W-:Y:S02]  /*1ea0*/  IMAD.MOV.U32 R22, RZ, RZ, 0x652b82fe ;  /* 0x652b82feff167424 */ /* 0x000fe400078e00ff */
[----:B------:R-:W-:-:S05]  /*1eb0*/  IMAD.MOV.U32 R23, RZ, RZ, 0x3ff71547 ;  /* 0x3ff71547ff177424 */ /* 0x000fca00078e00ff */
[----:B------:R-:W-:-:S08]  /*1ec0*/  DADD R28, R26, R24 ;  /* 0x000000001a1c7229 */ /* 0x000fd00000000018 */
[----:B------:R-:W-:Y:S02]  /*1ed0*/  DFMA R22, R28, R22, 6.75539944105574400000e+15 ;  /* 0x433800001c16742b */ /* 0x000fe40000000016 */
[----:B------:R-:W-:Y:S01]  /*1ee0*/  FSETP.GEU.AND P0, PT, |R29|, 4.1917929649353027344, PT ;  /* 0x4086232b1d00780b */ /* 0x000fe20003f0e200 */
[----:B------:R-:W-:-:S05]  /*1ef0*/  DADD R26, R26, -R28 ;  /* 0x000000001a1a7229 */ /* 0x000fca000000081c */
[----:B------:R-:W-:-:S03]  /*1f00*/  DADD R20, R22, -6.75539944105574400000e+15 ;  /* 0xc338000016147429 */ /* 0x000fc60000000000 */
[----:B------:R-:W-:-:S05]  /*1f10*/  DADD R24, R24, R26 ;  /* 0x0000000018187229 */ /* 0x000fca000000001a */
[----:B------:R-:W-:Y:S01]  /*1f20*/  DFMA R30, R20, -UR6, R28 ;  /* 0x80000006141e7c2b */ /* 0x000fe2000800001c */
[----:B------:R-:W-:Y:S01]  /*1f30*/  UMOV UR6, 0x3b39803f ;  /* 0x3b39803f00067882 */ /* 0x000fe20000000000 */
[----:B------:R-:W-:-:S06]  /*1f40*/  UMOV UR7, 0x3c7abc9e ;  /* 0x3c7abc9e00077882 */ /* 0x000fcc0000000000 */
[----:B------:R-:W-:Y:S01]  /*1f50*/  DFMA R30, R20, -UR6, R30 ;  /* 0x80000006141e7c2b */ /* 0x000fe2000800001e */
[----:B------:R-:W-:Y:S01]  /*1f60*/  UMOV UR6, 0x69ce2bdf ;  /* 0x69ce2bdf00067882 */ /* 0x000fe20000000000 */
[----:B------:R-:W-:Y:S01]  /*1f70*/  IMAD.MOV.U32 R20, RZ, RZ, -0x35dec16 ;  /* 0xfca213eaff147424 */ /* 0x000fe200078e00ff */
[----:B------:R-:W-:Y:S01]  /*1f80*/  MOV R21, 0x3e928af3 ;  /* 0x3e928af300157802 */ /* 0x000fe20000000f00 */
[----:B------:R-:W-:-:S05]  /*1f90*/  UMOV UR7, 0x3e5ade15 ;  /* 0x3e5ade1500077882 */ /* 0x000fca0000000000 */
        /* <DEDUP_REMOVED lines=25> */
[----:B------:R-:W-:-:S08]  /*2130*/  DFMA R20, R30, R20, 1 ;  /* 0x3ff000001e14742b */ /* 0x000fd00000000014 */
[----:B------:R-:W-:-:S10]  /*2140*/  DFMA R20, R30, R20, 1 ;  /* 0x3ff000001e14742b */ /* 0x000fd40000000014 */
[----:B------:R-:W-:Y:S02]  /*2150*/  IMAD R27, R22, 0x100000, R21 ;  /* 0x00100000161b7824 */ /* 0x000fe400078e0215 */
[----:B------:R-:W-:Y:S01]  /*2160*/  IMAD.MOV.U32 R26, RZ, RZ, R20 ;  /* 0x000000ffff1a7224 */ /* 0x000fe200078e0014 */
[----:B------:R-:W-:Y:S06]  /*2170*/  @!P0 BRA `(.L_x_43) ;  /* 0x0000000000308947 */ /* 0x000fec0003800000 */
[----:B------:R-:W-:Y:S01]  /*2180*/  FSETP.GEU.AND P1, PT, |R29|, 4.2275390625, PT ;  /* 0x408748001d00780b */ /* 0x000fe20003f2e200 */
[C---:B------:R-:W-:Y:S02]  /*2190*/  DADD R26, R28.reuse, +INF ;  /* 0x7ff000001c1a7429 */ /* 0x040fe40000000000 */
[----:B------:R-:W-:-:S08]  /*21a0*/  DSETP.GEU.AND P0, PT, R28, RZ, PT ;  /* 0x000000ff1c00722a */ /* 0x000fd00003f0e000 */
[----:B------:R-:W-:Y:S02]  /*21b0*/  FSEL R26, R26, RZ, P0 ;  /* 0x000000ff1a1a7208 */ /* 0x000fe40000000000 */
[----:B------:R-:W-:Y:S02]  /*21c0*/  @!P1 LEA.HI R23, R22, R22, RZ, 0x1 ;  /* 0x0000001616179211 */ /* 0x000fe400078f08ff */
[----:B------:R-:W-:Y:S02]  /*21d0*/  FSEL R27, R27, RZ, P0 ;  /* 0x000000ff1b1b7208 */ /* 0x000fe40000000000 */
[----:B------:R-:W-:-:S05]  /*21e0*/  @!P1 SHF.R.S32.HI R23, RZ, 0x1, R23 ;  /* 0x00000001ff179819 */ /* 0x000fca0000011417 */
[----:B------:R-:W-:Y:S02]  /*21f0*/  @!P1 IMAD.IADD R22, R22, 0x1, -R23 ;  /* 0x0000000116169824 */ /* 0x000fe400078e0a17 */
[----:B------:R-:W-:-:S03]  /*2200*/  @!P1 IMAD R21, R23, 0x100000, R21 ;  /* 0x0010000017159824 */ /* 0x000fc600078e0215 */
[----:B------:R-:W-:Y:S01]  /*2210*/  @!P1 LEA R23, R22, 0x3ff00000, 0x14 ;  /* 0x3ff0000016179811 */ /* 0x000fe200078ea0ff */
[----:B------:R-:W-:-:S06]  /*2220*/  @!P1 IMAD.MOV.U32 R22, RZ, RZ, RZ ;  /* 0x000000ffff169224 */ /* 0x000fcc00078e00ff */
[----:B------:R-:W-:-:S11]  /*2230*/  @!P1 DMUL R26, R20, R22 ;  /* 0x00000016141a9228 */ /* 0x000fd60000000000 */
.L_x_43:
[----:B------:R-:W-:Y:S01]  /*2240*/  DFMA R24, R24, R26, R26 ;  /* 0x0000001a1818722b */ /* 0x000fe2000000001a */
[----:B------:R-:W-:Y:S01]  /*2250*/  IMAD.MOV.U32 R20, RZ, RZ, R0 ;  /* 0x000000ffff147224 */ /* 0x000fe200078e0000 */
[----:B------:R-:W-:Y:S01]  /*2260*/  DSETP.NEU.AND P0, PT, |R26|, +INF , PT ;  /* 0x7ff000001a00742a */ /* 0x000fe20003f0d200 */
[----:B------:R-:W-:-:S07]  /*2270*/  IMAD.MOV.U32 R21, RZ, RZ, 0x0 ;  /* 0x00000000ff157424 */ /* 0x000fce00078e00ff */
[----:B------:R-:W-:Y:S02]  /*2280*/  FSEL R22, R26, R24, !P0 ;  /* 0x000000181a167208 */ /* 0x000fe40004000000 */
[----:B------:R-:W-:Y:S01]  /*2290*/  FSEL R24, R27, R25, !P0 ;  /* 0x000000191b187208 */ /* 0x000fe20004000000 */
[----:B------:R-:W-:Y:S06]  /*22a0*/  RET.REL.NODEC R20 `(_Z14Flat_MeanShiftPKfS0_PfS1_) ;  /* 0xffffffdc14547950 */ /* 0x000fec0003c3ffff */
.L_x_44:
        /* <DEDUP_REMOVED lines=13> */
.L_x_81:


//--------------------- .text._Z9MeanShiftPKfS0_PfS1_ --------------------------
	.section	.text._Z9MeanShiftPKfS0_PfS1_,"ax",@progbits
	.align	128
        .global         _Z9MeanShiftPKfS0_PfS1_
        .type           _Z9MeanShiftPKfS0_PfS1_,@function
        .size           _Z9MeanShiftPKfS0_PfS1_,(.L_x_84 - _Z9MeanShiftPKfS0_PfS1_)
        .other          _Z9MeanShiftPKfS0_PfS1_,@"STO_CUDA_ENTRY STV_DEFAULT"
_Z9MeanShiftPKfS0_PfS1_:
.text._Z9MeanShiftPKfS0_PfS1_:
        /* <DEDUP_REMOVED lines=8> */
[----:B------:R-:W1:Y:S07]  /*0080*/  LDCU.64 UR6, c[0x0][0x358] ;  /* 0x00006b00ff0677ac */ /* 0x000e6e0008000a00 */
[----:B------:R-:W2:Y:S01]  /*0090*/  LDC.64 R10, c[0x0][0x398] ;  /* 0x0000e600ff0a7b82 */ /* 0x000ea20000000a00 */
[----:B0-----:R-:W-:-:S05]  /*00a0*/  IMAD.WIDE R12, R3, 0x4, R12 ;  /* 0x00000004030c7825 */ /* 0x001fca00078e020c */
[----:B-1----:R0:W5:Y:S01]  /*00b0*/  LDG.E R6, desc[UR6][R12.64] ;  /* 0x000000060c067981 */ /* 0x002162000c1e1900 */
[----:B--2---:R-:W-:-:S05]  /*00c0*/  IMAD.WIDE R10, R3, 0x4, R10 ;  /* 0x00000004030a7825 */ /* 0x004fca00078e020a */
[----:B------:R0:W5:Y:S01]  /*00d0*/  LDG.E R4, desc[UR6][R10.64] ;  /* 0x000000060a047981 */ /* 0x000162000c1e1900 */
[----:B------:R-:W-:Y:S01]  /*00e0*/  BSSY.RECONVERGENT B0, `(.L_x_45) ;  /* 0x0000005000007945 */ /* 0x000fe20003800200 */
[----:B------:R-:W-:Y:S01]  /*00f0*/  IMAD.MOV.U32 R30, RZ, RZ, RZ ;  /* 0x000000ffff1e7224 */ /* 0x000fe200078e00ff */
[----:B------:R-:W-:Y:S01]  /*0100*/  MOV R34, 0x130 ;  /* 0x0000013000227802 */ /* 0x000fe20000000f00 */
[----:B------:R-:W-:-:S07]  /*0110*/  IMAD.MOV.U32 R31, RZ, RZ, 0x40000000 ;  /* 0x40000000ff1f7424 */ /* 0x000fce00078e00ff */
[----:B0----5:R-:W-:Y:S05]  /*0120*/  CALL.REL.NOINC `($_Z9MeanShiftPKfS0_PfS1_$__internal_accurate_pow) ;  /* 0x0000001400f87944 */ /* 0x021fea0003c00000 */
[----:B------:R-:W-:Y:S05]  /*0130*/  BSYNC.RECONVERGENT B0 ;  /* 0x0000000000007941 */ /* 0x000fea0003800200 */
.L_x_45:
[----:B------:R-:W-:Y:S01]  /*0140*/  DADD R8, R24, R24 ;  /* 0x0000000018087229 */ /* 0x000fe20000000018 */
[----:B------:R-:W-:Y:S01]  /*0150*/  IMAD.MOV.U32 R35, RZ, RZ, RZ ;  /* 0x000000ffff237224 */ /* 0x000fe200078e00ff */
[----:B------:R-:W0:Y:S01]  /*0160*/  LDCU.64 UR10, c[0x0][0x380] ;  /* 0x00007000ff0a77ac */ /* 0x000e220008000a00 */
[----:B------:R-:W-:Y:S02]  /*0170*/  IMAD.MOV.U32 R2, RZ, RZ, RZ ;  /* 0x000000ffff027224 */ /* 0x000fe400078e00ff */
[----:B------:R-:W-:Y:S01]  /*0180*/  IMAD.MOV.U32 R0, RZ, RZ, RZ ;  /* 0x000000ffff007224 */ /* 0x000fe200078e00ff */
[----:B------:R-:W1:Y:S01]  /*0190*/  LDCU.64 UR8, c[0x0][0x388] ;  /* 0x00007100ff0877ac */ /* 0x000e620008000a00 */
[----:B------:R-:W-:-:S05]  /*01a0*/  UMOV UR4, URZ ;  /* 0x000000ff00047c82 */ /* 0x000fca0008000000 */
.L_x_56:
[----:B0-----:R-:W-:Y:S02]  /*01b0*/  IMAD.U32 R16, RZ, RZ, UR10 ;  /* 0x0000000aff107e24 */ /* 0x001fe4000f8e00ff */
[----:B------:R-:W-:-:S05]  /*01c0*/  IMAD.U32 R17, RZ, RZ, UR11 ;  /* 0x0000000bff117e24 */ /* 0x000fca000f8e00ff */
[----:B------:R-:W2:Y:S01]  /*01d0*/  LDG.E R7, desc[UR6][R16.64] ;  /* 0x0000000610077981 */ /* 0x000ea2000c1e1900 */
[----:B-1----:R-:W-:Y:S02]  /*01e0*/  IMAD.U32 R18, RZ, RZ, UR8 ;  /* 0x00000008ff127e24 */ /* 0x002fe4000f8e00ff */
[----:B------:R-:W-:-:S05]  /*01f0*/  IMAD.U32 R19, RZ, RZ, UR9 ;  /* 0x00000009ff137e24 */ /* 0x000fca000f8e00ff */
[----:B------:R0:W5:Y:S01]  /*0200*/  LDG.E R5, desc[UR6][R18.64] ;  /* 0x0000000612057981 */ /* 0x000162000c1e1900 */
[----:B------:R-:W-:Y:S01]  /*0210*/  BSSY.RECONVERGENT B0, `(.L_x_46) ;  /* 0x0000006000007945 */ /* 0x000fe20003800200 */
[----:B------:R-:W-:Y:S01]  /*0220*/  MOV R34, 0x270 ;  /* 0x0000027000227802 */ /* 0x000fe20000000f00 */
[----:B--2---:R-:W-:-:S04]  /*0230*/  FADD R37, R6, -R7 ;  /* 0x8000000706257221 */ /* 0x004fc80000000000 */
[----:B------:R-:W1:Y:S02]  /*0240*/  F2F.F64.F32 R14, R37 ;  /* 0x00000025000e7310 */ /* 0x000e640000201800 */
[----:B01----:R-:W-:-:S11]  /*0250*/  DADD R30, -RZ, |R14| ;  /* 0x00000000ff1e7229 */ /* 0x003fd6000000050e */
[----:B-----5:R-:W-:Y:S05]  /*0260*/  CALL.REL.NOINC `($_Z9MeanShiftPKfS0_PfS1_$__internal_accurate_pow) ;  /* 0x0000001400a87944 */ /* 0x020fea0003c00000 */
[----:B------:R-:W-:Y:S05]  /*0270*/  BSYNC.RECONVERGENT B0 ;  /* 0x0000000000007941 */ /* 0x000fea0003800200 */
.L_x_46:
[----:B------:R-:W-:Y:S01]  /*0280*/  DADD R18, R14, 2 ;  /* 0x400000000e127429 */ /* 0x000fe20000000000 */
[----:B------:R-:W-:Y:S01]  /*0290*/  FADD R3, R4, -R5 ;  /* 0x8000000504037221 */ /* 0x000fe20000000000 */
[C---:B------:R-:W-:Y:S01]  /*02a0*/  FSETP.NEU.AND P1, PT, R37.reuse, RZ, PT ;  /* 0x000000ff2500720b */ /* 0x040fe20003f2d000 */
[----:B------:R-:W-:Y:S01]  /*02b0*/  BSSY.RECONVERGENT B0, `(.L_x_47) ;  /* 0x000000f000007945 */ /* 0x000fe20003800200 */
[----:B------:R-:W-:Y:S01]  /*02c0*/  FSETP.NEU.AND P0, PT, R37, 1, PT ;  /* 0x3f8000002500780b */ /* 0x000fe20003f0d000 */
[----:B------:R-:W0:Y:S01]  /*02d0*/  F2F.F64.F32 R16, R3 ;  /* 0x0000000300107310 */ /* 0x000e220000201800 */
[----:B------:R-:W-:Y:S02]  /*02e0*/  FSEL R24, R24, RZ, P1 ;  /* 0x000000ff18187208 */ /* 0x000fe40000800000 */
[----:B------:R-:W-:Y:S02]  /*02f0*/  FSEL R25, R25, RZ, P1 ;  /* 0x000000ff19197208 */ /* 0x000fe40000800000 */
[----:B------:R-:W-:-:S04]  /*0300*/  LOP3.LUT R18, R19, 0x7ff00000, RZ, 0xc0, !PT ;  /* 0x7ff0000013127812 */ /* 0x000fc800078ec0ff */
        /* <DEDUP_REMOVED lines=9> */
.L_x_48:
[----:B------:R-:W-:Y:S05]  /*03a0*/  BSYNC.RECONVERGENT B0 ;  /* 0x0000000000007941 */ /* 0x000fea0003800200 */
.L_x_47:
[----:B------:R-:W-:Y:S01]  /*03b0*/  BSSY.RECONVERGENT B0, `(.L_x_49) ;  /* 0x0000005000007945 */ /* 0x000fe20003800200 */
[----:B------:R-:W-:Y:S02]  /*03c0*/  FSEL R14, R24, RZ, P0 ;  /* 0x000000ff180e7208 */ /* 0x000fe40000000000 */
[----:B------:R-:W-:Y:S02]  /*03d0*/  FSEL R15, R25, 1.875, P0 ;  /* 0x3ff00000190f7808 */ /* 0x000fe40000000000 */
[----:B------:R-:W-:-:S07]  /*03e0*/  MOV R34, 0x400 ;  /* 0x0000040000227802 */ /* 0x000fce0000000f00 */
[----:B------:R-:W-:Y:S05]  /*03f0*/  CALL.REL.NOINC `($_Z9MeanShiftPKfS0_PfS1_$__internal_accurate_pow) ;  /* 0x0000001400447944 */ /* 0x000fea0003c00000 */
[----:B------:R-:W-:Y:S05]  /*0400*/  BSYNC.RECONVERGENT B0 ;  /* 0x0000000000007941 */ /* 0x000fea0003800200 */
.L_x_49:
[----:B------:R-:W-:Y:S01]  /*0410*/  DADD R18, R16, 2 ;  /* 0x4000000010127429 */ /* 0x000fe20000000000 */
[----:B------:R0:W1:Y:S01]  /*0420*/  MUFU.RCP64H R20, R9 ;  /* 0x0000000900147308 */ /* 0x0000620000001800 */
[C---:B------:R-:W-:Y:S01]  /*0430*/  FSETP.NEU.AND P1, PT, R3.reuse, RZ, PT ;  /* 0x000000ff0300720b */ /* 0x040fe20003f2d000 */
[----:B------:R-:W-:Y:S01]  /*0440*/  BSSY.RECONVERGENT B0, `(.L_x_50) ;  /* 0x000000d000007945 */ /* 0x000fe20003800200 */
[----:B------:R-:W-:Y:S02]  /*0450*/  FSETP.NEU.AND P0, PT, R3, 1, PT ;  /* 0x3f8000000300780b */ /* 0x000fe40003f0d000 */
[----:B------:R-:W-:Y:S02]  /*0460*/  FSEL R24, R24, RZ, P1 ;  /* 0x000000ff18187208 */ /* 0x000fe40000800000 */
[----:B------:R-:W-:Y:S02]  /*0470*/  FSEL R25, R25, RZ, P1 ;  /* 0x000000ff19197208 */ /* 0x000fe40000800000 */
[----:B------:R-:W-:-:S04]  /*0480*/  LOP3.LUT R18, R19, 0x7ff00000, RZ, 0xc0, !PT ;  /* 0x7ff0000013127812 */ /* 0x000fc800078ec0ff */
[----:B------:R-:W-:-:S13]  /*0490*/  ISETP.NE.AND P2, PT, R18, 0x7ff00000, PT ;  /* 0x7ff000001200780c */ /* 0x000fda0003f45270 */
[----:B01----:R-:W-:Y:S05]  /*04a0*/  @P2 BRA `(.L_x_51) ;  /* 0x0000000000182947 */ /* 0x003fea0003800000 */
[----:B------:R-:W-:-:S13]  /*04b0*/  FSETP.NAN.AND P1, PT, R3, R3, PT ;  /* 0x000000030300720b */ /* 0x000fda0003f28000 */
[----:B------:R-:W-:Y:S01]  /*04c0*/  @P1 DADD R24, R16, 2 ;  /* 0x4000000010181429 */ /* 0x000fe20000000000 */
[----:B------:R-:W-:Y:S10]  /*04d0*/  @P1 BRA `(.L_x_51) ;  /* 0x00000000000c1947 */ /* 0x000ff40003800000 */
[----:B------:R-:W-:-:S14]  /*04e0*/  DSETP.NEU.AND P1, PT, |R16|, +INF , PT ;  /* 0x7ff000001000742a */ /* 0x000fdc0003f2d200 */
[----:B------:R-:W-:Y:S02]  /*04f0*/  @!P1 IMAD.MOV.U32 R24, RZ, RZ, 0x0 ;  /* 0x00000000ff189424 */ /* 0x000fe400078e00ff */
[----:B------:R-:W-:-:S07]  /*0500*/  @!P1 IMAD.MOV.U32 R25, RZ, RZ, 0x7ff00000 ;  /* 0x7ff00000ff199424 */ /* 0x000fce00078e00ff */
.L_x_51:
[----:B------:R-:W-:Y:S05]  /*0510*/  BSYNC.RECONVERGENT B0 ;  /* 0x0000000000007941 */ /* 0x000fea0003800200 */
.L_x_50:
[----:B------:R-:W-:Y:S01]  /*0520*/  FSEL R18, R24, RZ, P0 ;  /* 0x000000ff18127208 */ /* 0x000fe20000000000 */
[----:B------:R-:W-:Y:S01]  /*0530*/  IMAD.MOV.U32 R16, RZ, RZ, 0x1 ;  /* 0x00000001ff107424 */ /* 0x000fe200078e00ff */
[----:B------:R-:W-:Y:S01]  /*0540*/  FSEL R19, R25, 1.875, P0 ;  /* 0x3ff0000019137808 */ /* 0x000fe20000000000 */
[----:B------:R-:W-:Y:S01]  /*0550*/  IMAD.MOV.U32 R17, RZ, RZ, R20 ;  /* 0x000000ffff117224 */ /* 0x000fe200078e0014 */
[----:B------:R-:W-:Y:S04]  /*0560*/  BSSY.RECONVERGENT B0, `(.L_x_52) ;  /* 0x0000012000007945 */ /* 0x000fe80003800200 */
[----:B------:R-:W-:Y:S02]  /*0570*/  DADD R18, R14, R18 ;  /* 0x000000000e127229 */ /* 0x000fe40000000012 */
[----:B------:R-:W-:-:S08]  /*0580*/  DFMA R20, -R8, R16, 1 ;  /* 0x3ff000000814742b */ /* 0x000fd00000000110 */
[----:B------:R-:W-:Y:S01]  /*0590*/  DFMA R20, R20, R20, R20 ;  /* 0x000000141414722b */ /* 0x000fe20000000014 */
[----:B------:R-:W0:Y:S07]  /*05a0*/  F2F.F32.F64 R18, R18 ;  /* 0x0000001200127310 */ /* 0x000e2e0000301000 */
[----:B------:R-:W-:-:S08]  /*05b0*/  DFMA R20, R16, R20, R16 ;  /* 0x000000141014722b */ /* 0x000fd00000000010 */
[----:B------:R-:W-:Y:S01]  /*05c0*/  DFMA R14, -R8, R20, 1 ;  /* 0x3ff00000080e742b */ /* 0x000fe20000000114 */
[----:B0-----:R-:W0:Y:S07]  /*05d0*/  F2F.F64.F32 R16, -R18 ;  /* 0x8000001200107310 */ /* 0x001e2e0000201800 */
[----:B------:R-:W-:-:S08]  /*05e0*/  DFMA R14, R20, R14, R20 ;  /* 0x0000000e140e722b */ /* 0x000fd00000000014 */
[----:B0-----:R-:W-:Y:S01]  /*05f0*/  DMUL R20, R16, R14 ;  /* 0x0000000e10147228 */ /* 0x001fe20000000000 */
[----:B------:R-:W-:-:S07]  /*0600*/  FSETP.GEU.AND P1, PT, |R17|, 6.5827683646048100446e-37, PT ;  /* 0x036000001100780b */ /* 0x000fce0003f2e200 */
[----:B------:R-:W-:-:S08]  /*0610*/  DFMA R22, -R8, R20, R16 ;  /* 0x000000140816722b */ /* 0x000fd00000000110 */
[----:B------:R-:W-:-:S10]  /*0620*/  DFMA R14, R14, R22, R20 ;  /* 0x000000160e0e722b */ /* 0x000fd40000000014 */
[----:B------:R-:W-:-:S05]  /*0630*/  FFMA R3, RZ, R9, R15 ;  /* 0x00000009ff037223 */ /* 0x000fca000000000f */
[----:B------:R-:W-:-:S13]  /*0640*/  FSETP.GT.AND P0, PT, |R3|, 1.469367938527859385e-39, PT ;  /* 0x001000000300780b */ /* 0x000fda0003f04200 */
[----:B------:R-:W-:Y:S05]  /*0650*/  @P0 BRA P1, `(.L_x_53) ;  /* 0x0000000000080947 */ /* 0x000fea0000800000 */
[----:B------:R-:W-:-:S07]  /*0660*/  MOV R26, 0x680 ;  /* 0x00000680001a7802 */ /* 0x000fce0000000f00 */
[----:B------:R-:W-:Y:S05]  /*0670*/  CALL.REL.NOINC `($__internal_2_$__cuda_sm20_div_rn_f64_full) ;  /* 0x0000000400987944 */ /* 0x000fea0003c00000 */
.L_x_53:
[----:B------:R-:W-:Y:S05]  /*0680*/  BSYNC.RECONVERGENT B0 ;  /* 0x0000000000007941 */ /* 0x000fea0003800200 */
.L_x_52:
[----:B------:R-:W-:Y:S01]  /*0690*/  IMAD.MOV.U32 R16, RZ, RZ, 0x652b82fe ;  /* 0x652b82feff107424 */ /* 0x000fe200078e00ff */
[----:B------:R-:W-:Y:S01]  /*06a0*/  UMOV UR12, 0xfefa39ef ;  /* 0xfefa39ef000c7882 */ /* 0x000fe20000000000 */
[----:B------:R-:W-:Y:S01]  /*06b0*/  IMAD.MOV.U32 R17, RZ, RZ, 0x3ff71547 ;  /* 0x3ff71547ff117424 */ /* 0x000fe200078e00ff */
[----:B------:R-:W-:Y:S01]  /*06c0*/  UMOV UR13, 0x3fe62e42 ;  /* 0x3fe62e42000d7882 */ /* 0x000fe20000000000 */
[----:B------:R-:W-:Y:S01]  /*06d0*/  FSETP.GEU.AND P0, PT, |R15|, 4.1917929649353027344, PT ;  /* 0x4086232b0f00780b */ /* 0x000fe20003f0e200 */
[----:B------:R-:W-:Y:S03]  /*06e0*/  BSSY.RECONVERGENT B0, `(.L_x_54) ;  /* 0x0000036000007945 */ /* 0x000fe60003800200 */
[----:B------:R-:W-:-:S08]  /*06f0*/  DFMA R16, R14, R16, 6.75539944105574400000e+15 ;  /* 0x433800000e10742b */ /* 0x000fd00000000010 */
[----:B------:R-:W-:-:S08]  /*0700*/  DADD R18, R16, -6.75539944105574400000e+15 ;  /* 0xc338000010127429 */ /* 0x000fd00000000000 */
[----:B------:R-:W-:Y:S01]  /*0710*/  DFMA R20, R18, -UR12, R14 ;  /* 0x8000000c12147c2b */ /* 0x000fe2000800000e */
[----:B------:R-:W-:Y:S01]  /*0720*/  UMOV UR12, 0x3b39803f ;  /* 0x3b39803f000c7882 */ /* 0x000fe20000000000 */
[----:B------:R-:W-:-:S06]  /*0730*/  UMOV UR13, 0x3c7abc9e ;  /* 0x3c7abc9e000d7882 */ /* 0x000fcc0000000000 */
[----:B------:R-:W-:Y:S01]  /*0740*/  DFMA R18, R18, -UR12, R20 ;  /* 0x8000000c12127c2b */ /* 0x000fe20008000014 */
[----:B------:R-:W-:Y:S01]  /*0750*/  UMOV UR12, 0x69ce2bdf ;  /* 0x69ce2bdf000c7882 */ /* 0x000fe20000000000 */
[----:B------:R-:W-:Y:S01]  /*0760*/  IMAD.MOV.U32 R20, RZ, RZ, -0x35dec16 ;  /* 0xfca213eaff147424 */ /* 0x000fe200078e00ff */
[----:B------:R-:W-:Y:S01]  /*0770*/  UMOV UR13, 0x3e5ade15 ;  /* 0x3e5ade15000d7882 */ /* 0x000fe20000000000 */
[----:B------:R-:W-:-:S06]  /*0780*/  IMAD.MOV.U32 R21, RZ, RZ, 0x3e928af3 ;  /* 0x3e928af3ff157424 */ /* 0x000fcc00078e00ff */
        /* <DEDUP_REMOVED lines=34> */
[----:B------:R-:W-:Y:S01]  /*09b0*/  @!P1 LEA.HI R3, R16, R16, RZ, 0x1 ;  /* 0x0000001010039211 */ /* 0x000fe200078f08ff */
[----:B------:R-:W-:Y:S01]  /*09c0*/  @!P1 IMAD.MOV.U32 R14, RZ, RZ, R20 ;  /* 0x000000ffff0e9224 */ /* 0x000fe200078e0014 */
[----:B------:R-:W-:Y:S02]  /*09d0*/  FSEL R19, R19, RZ, P0 ;  /* 0x000000ff13137208 */ /* 0x000fe40000000000 */
[----:B------:R-:W-:-:S05]  /*09e0*/  @!P1 SHF.R.S32.HI R3, RZ, 0x1, R3 ;  /* 0x00000001ff039819 */ /* 0x000fca0000011403 */
[----:B------:R-:W-:Y:S02]  /*09f0*/  @!P1 IMAD.IADD R16, R16, 0x1, -R3 ;  /* 0x0000000110109824 */ /* 0x000fe400078e0a03 */
[----:B------:R-:W-:-:S03]  /*0a00*/  @!P1 IMAD R15, R3, 0x100000, R21 ;  /* 0x00100000030f9824 */ /* 0x000fc600078e0215 */
[----:B------:R-:W-:Y:S01]  /*0a10*/  @!P1 LEA R17, R16, 0x3ff00000, 0x14 ;  /* 0x3ff0000010119811 */ /* 0x000fe200078ea0ff */
[----:B------:R-:W-:-:S06]  /*0a20*/  @!P1 IMAD.MOV.U32 R16, RZ, RZ, RZ ;  /* 0x000000ffff109224 */ /* 0x000fcc00078e00ff */
[----:B------:R-:W-:-:S11]  /*0a30*/  @!P1 DMUL R18, R14, R16 ;  /* 0x000000100e129228 */ /* 0x000fd60000000000 */
.L_x_55:
[----:B------:R-:W-:Y:S05]  /*0a40*/  BSYNC.RECONVERGENT B0 ;  /* 0x0000000000007941 */ /* 0x000fea0003800200 */
.L_x_54:
[----:B------:R-:W-:Y:S01]  /*0a50*/  UIADD3 UR8, UP0, UPT, UR8, 0x4, URZ ;  /* 0x0000000408087890 */ /* 0x000fe2000ff1e0ff */
[----:B------:R-:W0:Y:S01]  /*0a60*/  F2F.F32.F64 R18, R18 ;  /* 0x0000001200127310 */ /* 0x000e220000301000 */
[----:B------:R-:W-:Y:S02]  /*0a70*/  UIADD3 UR4, UPT, UPT, UR4, 0x1, URZ ;  /* 0x0000000104047890 */ /* 0x000fe4000fffe0ff */
[----:B------:R-:W-:Y:S02]  /*0a80*/  UIADD3.X UR9, UPT, UPT, URZ, UR9, URZ, UP0, !UPT ;  /* 0x00000009ff097290 */ /* 0x000fe400087fe4ff */
[----:B------:R-:W-:Y:S02]  /*0a90*/  UISETP.NE.AND UP0, UPT, UR4, 0x2710, UPT ;  /* 0x000027100400788c */ /* 0x000fe4000bf05270 */
[----:B------:R-:W-:-:S04]  /*0aa0*/  UIADD3 UR10, UP1, UPT, UR10, 0x4, URZ ;  /* 0x000000040a0a7890 */ /* 0x000fc8000ff3e0ff */
[----:B------:R-:W-:Y:S01]  /*0ab0*/  UIADD3.X UR11, UPT, UPT, URZ, UR11, URZ, UP1, !UPT ;  /* 0x0000000bff0b7290 */ /* 0x000fe20008ffe4ff */
[-C--:B0-----:R-:W-:Y:S01]  /*0ac0*/  FFMA R0, R7, R18.reuse, R0 ;  /* 0x0000001207007223 */ /* 0x081fe20000000000 */
[----:B------:R-:W-:Y:S01]  /*0ad0*/  FFMA R2, R5, R18, R2 ;  /* 0x0000001205027223 */ /* 0x000fe20000000002 */
[----:B------:R-:W-:Y:S01]  /*0ae0*/  FADD R35, R18, R35 ;  /* 0x0000002312237221 */ /* 0x000fe20000000000 */
[----:B------:R-:W-:Y:S08]  /*0af0*/  BRA.U UP0, `(.L_x_56) ;  /* 0xfffffff500ac7547 */ /* 0x000ff0000b83ffff */
        /* <DEDUP_REMOVED lines=9> */
[----:B------:R-:W-:-:S07]  /*0b90*/  MOV R4, 0xbb0 ;  /* 0x00000bb000047802 */ /* 0x000fce0000000f00 */
[----:B------:R-:W-:Y:S05]  /*0ba0*/  CALL.REL.NOINC `($__internal_3_$__cuda_sm3x_div_rn_noftz_f32_slowpath) ;  /* 0x0000000400bc7944 */ /* 0x000fea0003c00000 */
[----:B------:R-:W-:-:S07]  /*0bb0*/  IMAD.MOV.U32 R3, RZ, RZ, R7 ;  /* 0x000000ffff037224 */ /* 0x000fce00078e0007 */
.L_x_58:
[----:B------:R-:W-:Y:S05]  /*0bc0*/  BSYNC.RECONVERGENT B0 ;  /* 0x0000000000007941 */ /* 0x000fea0003800200 */
.L_x_57:
        /* <DEDUP_REMOVED lines=11> */
[----:B------:R-:W-:Y:S05]  /*0c80*/  CALL.REL.NOINC `($__internal_3_$__cuda_sm3x_div_rn_noftz_f32_slowpath) ;  /* 0x0000000400847944 */ /* 0x000fea0003c00000 */
[----:B------:R-:W-:-:S07]  /*0c90*/  IMAD.MOV.U32 R5, RZ, RZ, R7 ;  /* 0x000000ffff057224 */ /* 0x000fce00078e0007 */
.L_x_60:
[----:B------:R-:W-:Y:S05]  /*0ca0*/  BSYNC.RECONVERGENT B0 ;  /* 0x0000000000007941 */ /* 0x000fea0003800200 */
.L_x_59:
[----:B------:R-:W-:Y:S04]  /*0cb0*/  STG.E desc[UR6][R12.64], R3 ;  /* 0x000000030c007986 */ /* 0x000fe8000c101906 */
[----:B------:R-:W-:Y:S01]  /*0cc0*/  STG.E desc[UR6][R10.64], R5 ;  /* 0x000000050a007986 */ /* 0x000fe2000c101906 */
[----:B------:R-:W-:Y:S05]  /*0cd0*/  EXIT ;  /* 0x000000000000794d */ /* 0x000fea0003800000 */
        .weak           $__internal_2_$__cuda_sm20_div_rn_f64_full
        .type           $__internal_2_$__cuda_sm20_div_rn_f64_full,@function
        .size           $__internal_2_$__cuda_sm20_div_rn_f64_full,($__internal_3_$__cuda_sm3x_div_rn_noftz_f32_slowpath - $__internal_2_$__cuda_sm20_div_rn_f64_full)
$__internal_2_$__cuda_sm20_div_rn_f64_full:
[C---:B------:R-:W-:Y:S01]  /*0ce0*/  FSETP.GEU.AND P0, PT, |R9|.reuse, 1.469367938527859385e-39, PT ;  /* 0x001000000900780b */ /* 0x040fe20003f0e200 */
[----:B------:R-:W-:Y:S01]  /*0cf0*/  IMAD.MOV.U32 R18, RZ, RZ, 0x1 ;  /* 0x00000001ff127424 */ /* 0x000fe200078e00ff */
[----:B------:R-:W-:Y:S01]  /*0d00*/  LOP3.LUT R14, R9, 0x800fffff, RZ, 0xc0, !PT ;  /* 0x800fffff090e7812 */ /* 0x000fe200078ec0ff */
[----:B------:R-:W-:Y:S01]  /*0d10*/  IMAD.MOV.U32 R3, RZ, RZ, 0x1ca00000 ;  /* 0x1ca00000ff037424 */ /* 0x000fe200078e00ff */
[C---:B------:R-:W-:Y:S01]  /*0d20*/  FSETP.GEU.AND P2, PT, |R17|.reuse, 1.469367938527859385e-39, PT ;  /* 0x001000001100780b */ /* 0x040fe20003f4e200 */
[----:B------:R-:W-:Y:S01]  /*0d30*/  BSSY.RECONVERGENT B1, `(.L_x_61) ;  /* 0x0000052000017945 */ /* 0x000fe20003800200 */
[----:B------:R-:W-:Y:S01]  /*0d40*/  LOP3.LUT R15, R14, 0x3ff00000, RZ, 0xfc, !PT ;  /* 0x3ff000000e0f7812 */ /* 0x000fe200078efcff */
[----:B------:R-:W-:Y:S01]  /*0d50*/  IMAD.MOV.U32 R14, RZ, RZ, R8 ;  /* 0x000000ffff0e7224 */ /* 0x000fe200078e0008 */
[----:B------:R-:W-:Y:S02]  /*0d60*/  LOP3.LUT R27, R17, 0x7ff00000, RZ, 0xc0, !PT ;  /* 0x7ff00000111b7812 */ /* 0x000fe400078ec0ff */
[----:B------:R-:W-:-:S03]  /*0d70*/  LOP3.LUT R28, R9, 0x7ff00000, RZ, 0xc0, !PT ;  /* 0x7ff00000091c7812 */ /* 0x000fc600078ec0ff */
[----:B------:R-:W-:Y:S01]  /*0d80*/  @!P0 DMUL R14, R8, 8.98846567431157953865e+307 ;  /* 0x7fe00000080e8828 */ /* 0x000fe20000000000 */
[----:B------:R-:W-:Y:S01]  /*0d90*/  ISETP.GE.U32.AND P1, PT, R27, R28, PT ;  /* 0x0000001c1b00720c */ /* 0x000fe20003f26070 */
[----:B------:R-:W-:Y:S02]  /*0da0*/  IMAD.MOV.U32 R29, RZ, RZ, R27 ;  /* 0x000000ffff1d7224 */ /* 0x000fe400078e001b */
[----:B------:R-:W-:Y:S02]  /*0db0*/  @!P2 LOP3.LUT R22, R9, 0x7ff00000, RZ, 0xc0, !PT ;  /* 0x7ff000000916a812 */ /* 0x000fe400078ec0ff */
[----:B------:R-:W0:Y:S02]  /*0dc0*/  MUFU.RCP64H R19, R15 ;  /* 0x0000000f00137308 */ /* 0x000e240000001800 */
[----:B------:R-:W-:Y:S02]  /*0dd0*/  @!P2 ISETP.GE.U32.AND P3, PT, R27, R22, PT ;  /* 0x000000161b00a20c */ /* 0x000fe40003f66070 */
[----:B------:R-:W-:-:S02]  /*0de0*/  @!P0 LOP3.LUT R28, R15, 0x7ff00000, RZ, 0xc0, !PT ;  /* 0x7ff000000f1c8812 */ /* 0x000fc400078ec0ff */
[----:B------:R-:W-:-:S04]  /*0df0*/  @!P2 SEL R23, R3, 0x63400000, !P3 ;  /* 0x634000000317a807 */ /* 0x000fc80005800000 */
[----:B------:R-:W-:-:S04]  /*0e00*/  @!P2 LOP3.LUT R24, R23, 0x80000000, R17, 0xf8, !PT ;  /* 0x800000001718a812 */ /* 0x000fc800078ef811 */
[----:B------:R-:W-:Y:S01]  /*0e10*/  @!P2 LOP3.LUT R25, R24, 0x100000, RZ, 0xfc, !PT ;  /* 0x001000001819a812 */ /* 0x000fe200078efcff */
[----:B------:R-:W-:Y:S01]  /*0e20*/  @!P2 IMAD.MOV.U32 R24, RZ, RZ, RZ ;  /* 0x000000ffff18a224 */ /* 0x000fe200078e00ff */
[----:B0-----:R-:W-:-:S08]  /*0e30*/  DFMA R20, R18, -R14, 1 ;  /* 0x3ff000001214742b */ /* 0x001fd0000000080e */
[----:B------:R-:W-:-:S08]  /*0e40*/  DFMA R20, R20, R20, R20 ;  /* 0x000000141414722b */ /* 0x000fd00000000014 */
[----:B------:R-:W-:Y:S01]  /*0e50*/  DFMA R20, R18, R20, R18 ;  /* 0x000000141214722b */ /* 0x000fe20000000012 */
[----:B------:R-:W-:Y:S01]  /*0e60*/  SEL R19, R3, 0x63400000, !P1 ;  /* 0x6340000003137807 */ /* 0x000fe20004800000 */
[----:B------:R-:W-:-:S03]  /*0e70*/  IMAD.MOV.U32 R18, RZ, RZ, R16 ;  /* 0x000000ffff127224 */ /* 0x000fc600078e0010 */
[----:B------:R-:W-:-:S03]  /*0e80*/  LOP3.LUT R19, R19, 0x800fffff, R17, 0xf8, !PT ;  /* 0x800fffff13137812 */ /* 0x000fc600078ef811 */
[----:B------:R-:W-:-:S03]  /*0e90*/  DFMA R22, R20, -R14, 1 ;  /* 0x3ff000001416742b */ /* 0x000fc6000000080e */
[----:B------:R-:W-:-:S05]  /*0ea0*/  @!P2 DFMA R18, R18, 2, -R24 ;  /* 0x400000001212a82b */ /* 0x000fca0000000818 */
[----:B------:R-:W-:-:S05]  /*0eb0*/  DFMA R22, R20, R22, R20 ;  /* 0x000000161416722b */ /* 0x000fca0000000014 */
[----:B------:R-:W-:-:S03]  /*0ec0*/  @!P2 LOP3.LUT R29, R19, 0x7ff00000, RZ, 0xc0, !PT ;  /* 0x7ff00000131da812 */ /* 0x000fc600078ec0ff */
[----:B------:R-:W-:Y:S02]  /*0ed0*/  DMUL R20, R22, R18 ;  /* 0x0000001216147228 */ /* 0x000fe40000000000 */
[----:B------:R-:W-:-:S05]  /*0ee0*/  VIADD R30, R29, 0xffffffff ;  /* 0xffffffff1d1e7836 */ /* 0x000fca0000000000 */
[----:B------:R-:W-:Y:S01]  /*0ef0*/  ISETP.GT.U32.AND P0, PT, R30, 0x7feffffe, PT ;  /* 0x7feffffe1e00780c */ /* 0x000fe20003f04070 */
[----:B------:R-:W-:Y:S01]  /*0f00*/  VIADD R30, R28, 0xffffffff ;  /* 0xffffffff1c1e7836 */ /* 0x000fe20000000000 */
[----:B------:R-:W-:-:S04]  /*0f10*/  DFMA R24, R20, -R14, R18 ;  /* 0x8000000e1418722b */ /* 0x000fc80000000012 */
[----:B------:R-:W-:-:S04]  /*0f20*/  ISETP.GT.U32.OR P0, PT, R30, 0x7feffffe, P0 ;  /* 0x7feffffe1e00780c */ /* 0x000fc80000704470 */
[----:B------:R-:W-:-:S09]  /*0f30*/  DFMA R24, R22, R24, R20 ;  /* 0x000000181618722b */ /* 0x000fd20000000014 */
[----:B------:R-:W-:Y:S05]  /*0f40*/  @P0 BRA `(.L_x_62) ;  /* 0x00000000006c0947 */ /* 0x000fea0003800000 */
[----:B------:R-:W-:-:S04]  /*0f50*/  LOP3.LUT R20, R9, 0x7ff00000, RZ, 0xc0, !PT ;  /* 0x7ff0000009147812 */ /* 0x000fc800078ec0ff */
[CC--:B------:R-:W-:Y:S02]  /*0f60*/  VIADDMNMX R16, R27.reuse, -R20.reuse, 0xb9600000, !PT ;  /* 0xb96000001b107446 */ /* 0x0c0fe40007800914 */
[----:B------:R-:W-:Y:S02]  /*0f70*/  ISETP.GE.U32.AND P0, PT, R27, R20, PT ;  /* 0x000000141b00720c */ /* 0x000fe40003f06070 */
[----:B------:R-:W-:Y:S02]  /*0f80*/  VIMNMX R16, PT, PT, R16, 0x46a00000, PT ;  /* 0x46a0000010107848 */ /* 0x000fe40003fe0100 */
[----:B------:R-:W-:-:S05]  /*0f90*/  SEL R3, R3, 0x63400000, !P0 ;  /* 0x6340000003037807 */ /* 0x000fca0004000000 */
[----:B------:R-:W-:Y:S02]  /*0fa0*/  IMAD.IADD R3, R16, 0x1, -R3 ;  /* 0x0000000110037824 */ /* 0x000fe400078e0a03 */
[----:B------:R-:W-:Y:S02]  /*0fb0*/  IMAD.MOV.U32 R16, RZ, RZ, RZ ;  /* 0x000000ffff107224 */ /* 0x000fe400078e00ff */
[----:B------:R-:W-:-:S06]  /*0fc0*/  VIADD R17, R3, 0x7fe00000 ;  /* 0x7fe0000003117836 */ /* 0x000fcc0000000000 */
[----:B------:R-:W-:-:S10]  /*0fd0*/  DMUL R20, R24, R16 ;  /* 0x0000001018147228 */ /* 0x000fd40000000000 */
[----:B------:R-:W-:-:S13]  /*0fe0*/  FSETP.GTU.AND P0, PT, |R21|, 1.469367938527859385e-39, PT ;  /* 0x001000001500780b */ /* 0x000fda0003f0c200 */
[----:B------:R-:W-:Y:S05]  /*0ff0*/  @P0 BRA `(.L_x_63) ;  /* 0x0000000000940947 */ /* 0x000fea0003800000 */
[----:B------:R-:W-:Y:S01]  /*1000*/  DFMA R14, R24, -R14, R18 ;  /* 0x8000000e180e722b */ /* 0x000fe20000000012 */
[----:B------:R-:W-:-:S09]  /*1010*/  IMAD.MOV.U32 R16, RZ, RZ, RZ ;  /* 0x000000ffff107224 */ /* 0x000fd200078e00ff */
[C---:B------:R-:W-:Y:S02]  /*1020*/  FSETP.NEU.AND P0, PT, R15.reuse, RZ, PT ;  /* 0x000000ff0f00720b */ /* 0x040fe40003f0d000 */
[----:B------:R-:W-:-:S04]  /*1030*/  LOP3.LUT R19, R15, 0x80000000, R9, 0x48, !PT ;  /* 0x800000000f137812 */ /* 0x000fc800078e4809 */
[----:B------:R-:W-:-:S07]  /*1040*/  LOP3.LUT R17, R19, R17, RZ, 0xfc, !PT ;  /* 0x0000001113117212 */ /* 0x000fce00078efcff */
[----:B------:R-:W-:Y:S05]  /*1050*/  @!P0 BRA `(.L_x_63) ;  /* 0x00000000007c8947 */ /* 0x000fea0003800000 */
[----:B------:R-:W-:Y:S01]  /*1060*/  IMAD.MOV R15, RZ, RZ, -R3 ;  /* 0x000000ffff0f7224 */ /* 0x000fe200078e0a03 */
[----:B------:R-:W-:Y:S01]  /*1070*/  DMUL.RP R16, R24, R16 ;  /* 0x0000001018107228 */ /* 0x000fe20000008000 */
[----:B------:R-:W-:Y:S01]  /*1080*/  IMAD.MOV.U32 R14, RZ, RZ, RZ ;  /* 0x000000ffff0e7224 */ /* 0x000fe200078e00ff */
[----:B------:R-:W-:-:S05]  /*1090*/  IADD3 R3, PT, PT, -R3, -0x43300000, RZ ;  /* 0xbcd0000003037810 */ /* 0x000fca0007ffe1ff */
[----:B------:R-:W-:-:S03]  /*10a0*/  DFMA R14, R20, -R14, R24 ;  /* 0x8000000e140e722b */ /* 0x000fc60000000018 */
[----:B------:R-:W-:-:S07]  /*10b0*/  LOP3.LUT R19, R17, R19, RZ, 0x3c, !PT ;  /* 0x0000001311137212 */ /* 0x000fce00078e3cff */
[----:B------:R-:W-:-:S04]  /*10c0*/  FSETP.NEU.AND P0, PT, |R15|, R3, PT ;  /* 0x000000030f00720b */ /* 0x000fc80003f0d200 */
[----:B------:R-:W-:Y:S02]  /*10d0*/  FSEL R20, R16, R20, !P0 ;  /* 0x0000001410147208 */ /* 0x000fe40004000000 */
[----:B------:R-:W-:Y:S01]  /*10e0*/  FSEL R21, R19, R21, !P0 ;  /* 0x0000001513157208 */ /* 0x000fe20004000000 */
[----:B------:R-:W-:Y:S06]  /*10f0*/  BRA `(.L_x_63) ;  /* 0x0000000000547947 */ /* 0x000fec0003800000 */
.L_x_62:
[----:B------:R-:W-:-:S14]  /*1100*/  DSETP.NAN.AND P0, PT, R16, R16, PT ;  /* 0x000000101000722a */ /* 0x000fdc0003f08000 */
[----:B------:R-:W-:Y:S05]  /*1110*/  @P0 BRA `(.L_x_64) ;  /* 0x0000000000440947 */ /* 0x000fea0003800000 */
[----:B------:R-:W-:-:S14]  /*1120*/  DSETP.NAN.AND P0, PT, R8, R8, PT ;  /* 0x000000080800722a */ /* 0x000fdc0003f08000 */
[----:B------:R-:W-:Y:S05]  /*1130*/  @P0 BRA `(.L_x_65) ;  /* 0x0000000000300947 */ /* 0x000fea0003800000 */
[----:B------:R-:W-:Y:S01]  /*1140*/  ISETP.NE.AND P0, PT, R29, R28, PT ;  /* 0x0000001c1d00720c */ /* 0x000fe20003f05270 */
[----:B------:R-:W-:Y:S02]  /*1150*/  IMAD.MOV.U32 R20, RZ, RZ, 0x0 ;  /* 0x00000000ff147424 */ /* 0x000fe400078e00ff */
[----:B------:R-:W-:-:S10]  /*1160*/  IMAD.MOV.U32 R21, RZ, RZ, -0x80000 ;  /* 0xfff80000ff157424 */ /* 0x000fd400078e00ff */
[----:B------:R-:W-:Y:S05]  /*1170*/  @!P0 BRA `(.L_x_63) ;  /* 0x0000000000348947 */ /* 0x000fea0003800000 */
[----:B------:R-:W-:Y:S02]  /*1180*/  ISETP.NE.AND P0, PT, R29, 0x7ff00000, PT ;  /* 0x7ff000001d00780c */ /* 0x000fe40003f05270 */
[----:B------:R-:W-:Y:S02]  /*1190*/  LOP3.LUT R21, R17, 0x80000000, R9, 0x48, !PT ;  /* 0x8000000011157812 */ /* 0x000fe400078e4809 */
[----:B------:R-:W-:-:S13]  /*11a0*/  ISETP.EQ.OR P0, PT, R28, RZ, !P0 ;  /* 0x000000ff1c00720c */ /* 0x000fda0004702670 */
[----:B------:R-:W-:Y:S01]  /*11b0*/  @P0 LOP3.LUT R3, R21, 0x7ff00000, RZ, 0xfc, !PT ;  /* 0x7ff0000015030812 */ /* 0x000fe200078efcff */
[----:B------:R-:W-:Y:S02]  /*11c0*/  @!P0 IMAD.MOV.U32 R20, RZ, RZ, RZ ;  /* 0x000000ffff148224 */ /* 0x000fe400078e00ff */
[----:B------:R-:W-:Y:S02]  /*11d0*/  @P0 IMAD.MOV.U32 R20, RZ, RZ, RZ ;  /* 0x000000ffff140224 */ /* 0x000fe400078e00ff */
[----:B------:R-:W-:Y:S01]  /*11e0*/  @P0 IMAD.MOV.U32 R21, RZ, RZ, R3 ;  /* 0x000000ffff150224 */ /* 0x000fe200078e0003 */
[----:B------:R-:W-:Y:S06]  /*11f0*/  BRA `(.L_x_63) ;  /* 0x0000000000147947 */ /* 0x000fec0003800000 */
.L_x_65:
[----:B------:R-:W-:Y:S01]  /*1200*/  LOP3.LUT R21, R9, 0x80000, RZ, 0xfc, !PT ;  /* 0x0008000009157812 */ /* 0x000fe200078efcff */
[----:B------:R-:W-:Y:S01]  /*1210*/  IMAD.MOV.U32 R20, RZ, RZ, R8 ;  /* 0x000000ffff147224 */ /* 0x000fe200078e0008 */
[----:B------:R-:W-:Y:S06]  /*1220*/  BRA `(.L_x_63) ;  /* 0x0000000000087947 */ /* 0x000fec0003800000 */
.L_x_64:
[----:B------:R-:W-:Y:S01]  /*1230*/  LOP3.LUT R21, R17, 0x80000, RZ, 0xfc, !PT ;  /* 0x0008000011157812 */ /* 0x000fe200078efcff */
[----:B------:R-:W-:-:S07]  /*1240*/  IMAD.MOV.U32 R20, RZ, RZ, R16 ;  /* 0x000000ffff147224 */ /* 0x000fce00078e0010 */
.L_x_63:
[----:B------:R-:W-:Y:S05]  /*1250*/  BSYNC.RECONVERGENT B1 ;  /* 0x0000000000017941 */ /* 0x000fea0003800200 */
.L_x_61:
[----:B------:R-:W-:Y:S02]  /*1260*/  IMAD.MOV.U32 R27, RZ, RZ, 0x0 ;  /* 0x00000000ff1b7424 */ /* 0x000fe400078e00ff */
[----:B------:R-:W-:Y:S02]  /*1270*/  IMAD.MOV.U32 R14, RZ, RZ, R20 ;  /* 0x000000ffff0e7224 */ /* 0x000fe400078e0014 */
[----:B------:R-:W-:Y:S01]  /*1280*/  IMAD.MOV.U32 R15, RZ, RZ, R21 ;  /* 0x000000ffff0f7224 */ /* 0x000fe200078e0015 */
[----:B------:R-:W-:Y:S06]  /*1290*/  RET.REL.NODEC R26 `(_Z9MeanShiftPKfS0_PfS1_) ;  /* 0xffffffec1a587950 */ /* 0x000fec0003c3ffff */
        .weak           $__internal_3_$__cuda_sm3x_div_rn_noftz_f32_slowpath
        .type           $__internal_3_$__cuda_sm3x_div_rn_noftz_f32_slowpath,@function
        .size           $__internal_3_$__cuda_sm3x_div_rn_noftz_f32_slowpath,($_Z9MeanShiftPKfS0_PfS1_$__internal_accurate_pow - $__internal_3_$__cuda_sm3x_div_rn_noftz_f32_slowpath)
$__internal_3_$__cuda_sm3x_div_rn_noftz_f32_slowpath:
[--C-:B------:R-:W-:Y:S01]  /*12a0*/  SHF.R.U32.HI R6, RZ, 0x17, R35.reuse ;  /* 0x00000017ff067819 */ /* 0x100fe20000011623 */
[----:B------:R-:W-:Y:S01]  /*12b0*/  BSSY.RECONVERGENT B1, `(.L_x_66) ;  /* 0x0000063000017945 */ /* 0x000fe20003800200 */
[----:B------:R-:W-:Y:S02]  /*12c0*/  SHF.R.U32.HI R5, RZ, 0x17, R0 ;  /* 0x00000017ff057819 */ /* 0x000fe40000011600 */
[----:B------:R-:W-:Y:S02]  /*12d0*/  LOP3.LUT R16, R6, 0xff, RZ, 0xc0, !PT ;  /* 0x000000ff06107812 */ /* 0x000fe400078ec0ff */
[----:B------:R-:W-:Y:S01]  /*12e0*/  LOP3.LUT R14, R5, 0xff, RZ, 0xc0, !PT ;  /* 0x000000ff050e7812 */ /* 0x000fe200078ec0ff */
[----:B------:R-:W-:Y:S02]  /*12f0*/  IMAD.MOV.U32 R5, RZ, RZ, R35 ;  /* 0x000000ffff057224 */ /* 0x000fe400078e0023 */
        /* <DEDUP_REMOVED lines=24> */
[----:B------:R-:W-:Y:S02]  /*1480*/  @P0 IMAD.MOV.U32 R6, RZ, RZ, RZ ;  /* 0x000000ffff060224 */ /* 0x000fe400078e00ff */
[----:B------:R-:W-:Y:S01]  /*1490*/  @!P0 FFMA R0, R0, 1.84467440737095516160e+19, RZ ;  /* 0x5f80000000008823 */ /* 0x000fe200000000ff */
[----:B------:R-:W-:Y:S02]  /*14a0*/  @!P0 IMAD.MOV.U32 R6, RZ, RZ, -0x40 ;  /* 0xffffffc0ff068424 */ /* 0x000fe400078e00ff */
[----:B------:R-:W-:Y:S02]  /*14b0*/  @!P1 FFMA R5, R35, 1.84467440737095516160e+19, RZ ;  /* 0x5f80000023059823 */ /* 0x000fe400000000ff */
[----:B------:R-:W-:-:S07]  /*14c0*/  @!P1 VIADD R6, R6, 0x40 ;  /* 0x0000004006069836 */ /* 0x000fce0000000000 */
.L_x_67:
        /* <DEDUP_REMOVED lines=29> */
[-CC-:B------:R-:W-:Y:S01]  /*16a0*/  FFMA.RZ R0, R18, R14.reuse, R15.reuse ;  /* 0x0000000e12007223 */ /* 0x180fe2000000c00f */
[----:B------:R-:W-:Y:S02]  /*16b0*/  VIADD R9, R8, 0x20 ;  /* 0x0000002008097836 */ /* 0x000fe40000000000 */
[-CC-:B------:R-:W-:Y:S01]  /*16c0*/  FFMA.RM R5, R18, R14.reuse, R15.reuse ;  /* 0x0000000e12057223 */ /* 0x180fe2000000400f */
[----:B------:R-:W-:Y:S02]  /*16d0*/  ISETP.NE.AND P2, PT, R8, RZ, PT ;  /* 0x000000ff0800720c */ /* 0x000fe40003f45270 */
[----:B------:R-:W-:Y:S01]  /*16e0*/  LOP3.LUT R6, R0, 0x7fffff, RZ, 0xc0, !PT ;  /* 0x007fffff00067812 */ /* 0x000fe200078ec0ff */
[----:B------:R-:W-:Y:S01]  /*16f0*/  FFMA.RP R0, R18, R14, R15 ;  /* 0x0000000e12007223 */ /* 0x000fe2000000800f */
[----:B------:R-:W-:Y:S01]  /*1700*/  ISETP.NE.AND P1, PT, R8, RZ, PT ;  /* 0x000000ff0800720c */ /* 0x000fe20003f25270 */
[----:B------:R-:W-:Y:S01]  /*1710*/  IMAD.MOV R8, RZ, RZ, -R8 ;  /* 0x000000ffff087224 */ /* 0x000fe200078e0a08 */
        /* <DEDUP_REMOVED lines=10> */
[----:B------:R-:W-:-:S05]  /*17c0*/  LOP3.LUT R0, R0, R5, RZ, 0xc0, !PT ;  /* 0x0000000500007212 */ /* 0x000fca00078ec0ff */
[----:B------:R-:W-:-:S05]  /*17d0*/  IMAD.IADD R0, R9, 0x1, R0 ;  /* 0x0000000109007824 */ /* 0x000fca00078e0200 */
[----:B------:R-:W-:Y:S01]  /*17e0*/  LOP3.LUT R7, R0, R7, RZ, 0xfc, !PT ;  /* 0x0000000700077212 */ /* 0x000fe200078efcff */
[----:B------:R-:W-:Y:S06]  /*17f0*/  BRA `(.L_x_75) ;  /* 0x0000000000107947 */ /* 0x000fec0003800000 */
.L_x_74:
[----:B------:R-:W-:-:S04]  /*1800*/  LOP3.LUT R7, R7, 0x80000000, RZ, 0xc0, !PT ;  /* 0x8000000007077812 */ /* 0x000fc800078ec0ff */
[----:B------:R-:W-:Y:S01]  /*1810*/  LOP3.LUT R7, R7, 0x7f800000, RZ, 0xfc, !PT ;  /* 0x7f80000007077812 */ /* 0x000fe200078efcff */
[----:B------:R-:W-:Y:S06]  /*1820*/  BRA `(.L_x_75) ;  /* 0x0000000000047947 */ /* 0x000fec0003800000 */
.L_x_73:
[----:B------:R-:W-:-:S07]  /*1830*/  IMAD R7, R5, 0x800000, R7 ;  /* 0x0080000005077824 */ /* 0x000fce00078e0207 */
.L_x_75:
[----:B------:R-:W-:Y:S05]  /*1840*/  BSYNC.RECONVERGENT B2 ;  /* 0x0000000000027941 */ /* 0x000fea0003800200 */
.L_x_72:
[----:B------:R-:W-:Y:S05]  /*1850*/  BRA `(.L_x_76) ;  /* 0x0000000000207947 */ /* 0x000fea0003800000 */
.L_x_71:
[----:B------:R-:W-:-:S04]  /*1860*/  LOP3.LUT R0, R5, 0x80000000, R0, 0x48, !PT ;  /* 0x8000000005007812 */ /* 0x000fc800078e4800 */
[----:B------:R-:W-:Y:S01]  /*1870*/  LOP3.LUT R7, R0, 0x7f800000, RZ, 0xfc, !PT ;  /* 0x7f80000000077812 */ /* 0x000fe200078efcff */
[----:B------:R-:W-:Y:S06]  /*1880*/  BRA `(.L_x_76) ;  /* 0x0000000000147947 */ /* 0x000fec0003800000 */
.L_x_70:
[----:B------:R-:W-:Y:S01]  /*1890*/  LOP3.LUT R7, R5, 0x80000000, R0, 0x48, !PT ;  /* 0x8000000005077812 */ /* 0x000fe200078e4800 */
[----:B------:R-:W-:Y:S06]  /*18a0*/  BRA `(.L_x_76) ;  /* 0x00000000000c7947 */ /* 0x000fec0003800000 */
.L_x_69:
[----:B------:R-:W0:Y:S01]  /*18b0*/  MUFU.RSQ R7, -QNAN ;  /* 0xffc0000000077908 */ /* 0x000e220000001400 */
[----:B------:R-:W-:Y:S05]  /*18c0*/  BRA `(.L_x_76) ;  /* 0x0000000000047947 */ /* 0x000fea0003800000 */
.L_x_68:
[----:B------:R-:W-:-:S07]  /*18d0*/  FADD.FTZ R7, R0, R35 ;  /* 0x0000002300077221 */ /* 0x000fce0000010000 */
.L_x_76:
[----:B------:R-:W-:Y:S05]  /*18e0*/  BSYNC.RECONVERGENT B1 ;  /* 0x0000000000017941 */ /* 0x000fea0003800200 */
.L_x_66:
[----:B------:R-:W-:-:S04]  /*18f0*/  IMAD.MOV.U32 R5, RZ, RZ, 0x0 ;  /* 0x00000000ff057424 */ /* 0x000fc800078e00ff */
[----:B0-----:R-:W-:Y:S05]  /*1900*/  RET.REL.NODEC R4 `(_Z9MeanShiftPKfS0_PfS1_) ;  /* 0xffffffe404bc7950 */ /* 0x001fea0003c3ffff */
        .type           $_Z9MeanShiftPKfS0_PfS1_$__internal_accurate_pow,@function
        .size           $_Z9MeanShiftPKfS0_PfS1_$__internal_accurate_pow,(.L_x_84 - $_Z9MeanShiftPKfS0_PfS1_$__internal_accurate_pow)
$_Z9MeanShiftPKfS0_PfS1_$__internal_accurate_pow:
[----:B------:R-:W-:Y:S01]  /*1910*/  ISETP.GT.U32.AND P0, PT, R31, 0xfffff, PT ;  /* 0x000fffff1f00780c */ /* 0x000fe20003f04070 */
[--C-:B------:R-:W-:Y:S01]  /*1920*/  IMAD.MOV.U32 R18, RZ, RZ, R31.reuse ;  /* 0x000000ffff127224 */ /* 0x100fe200078e001f */
[----:B------:R-:W-:Y:S01]  /*1930*/  UMOV UR12, 0x7d2cafe2 ;  /* 0x7d2cafe2000c7882 */ /* 0x000fe20000000000 */
[----:B------:R-:W-:Y:S01]  /*1940*/  IMAD.MOV.U32 R20, RZ, RZ, R30 ;  /* 0x000000ffff147224 */ /* 0x000fe200078e001e */
[----:B------:R-:W-:Y:S01]  /*1950*/  UMOV UR13, 0x3eb0f5ff ;  /* 0x3eb0f5ff000d7882 */ /* 0x000fe20000000000 */
[----:B------:R-:W-:Y:S01]  /*1960*/  IMAD.MOV.U32 R22, RZ, RZ, 0x41ad3b5a ;  /* 0x41ad3b5aff167424 */ /* 0x000fe200078e00ff */
[----:B------:R-:W-:Y:S01]  /*1970*/  SHF.R.U32.HI R36, RZ, 0x14, R31 ;  /* 0x00000014ff247819 */ /* 0x000fe2000001161f */
[----:B------:R-:W-:Y:S01]  /*1980*/  IMAD.MOV.U32 R23, RZ, RZ, 0x3ed0f5d2 ;  /* 0x3ed0f5d2ff177424 */ /* 0x000fe200078e00ff */
[----:B------:R-:W-:Y:S01]  /*1990*/  UMOV UR14, 0x3b39803f ;  /* 0x3b39803f000e7882 */ /* 0x000fe20000000000 */
[----:B------:R-:W-:-:S04]  /*19a0*/  UMOV UR15, 0x3c7abc9e ;  /* 0x3c7abc9e000f7882 */ /* 0x000fc80000000000 */
[----:B------:R-:W-:-:S10]  /*19b0*/  @!P0 DMUL R28, R30, 1.80143985094819840000e+16 ;  /* 0x435000001e1c8828 */ /* 0x000fd40000000000 */
[----:B------:R-:W-:Y:S01]  /*19c0*/  @!P0 IMAD.MOV.U32 R18, RZ, RZ, R29 ;  /* 0x000000ffff128224 */ /* 0x000fe200078e001d */
[----:B------:R-:W-:Y:S01]  /*19d0*/  @!P0 LEA.HI R36, R29, 0xffffffca, RZ, 0xc ;  /* 0xffffffca1d248811 */ /* 0x000fe200078f60ff */
[----:B------:R-:W-:-:S03]  /*19e0*/  @!P0 IMAD.MOV.U32 R20, RZ, RZ, R28 ;  /* 0x000000ffff148224 */ /* 0x000fc600078e001c */
[----:B------:R-:W-:-:S04]  /*19f0*/  LOP3.LUT R18, R18, 0x800fffff, RZ, 0xc0, !PT ;  /* 0x800fffff12127812 */ /* 0x000fc800078ec0ff */
        /* <DEDUP_REMOVED lines=13> */
[----:B------:R-:W-:-:S08]  /*1ad0*/  DMUL R32, R18, R18 ;  /* 0x0000001212207228 */ /* 0x000fd00000000000 */
[----:B------:R-:W-:Y:S01]  /*1ae0*/  DFMA R22, R32, UR12, R22 ;  /* 0x0000000c20167c2b */ /* 0x000fe20008000016 */
[----:B------:R-:W-:Y:S01]  /*1af0*/  UMOV UR12, 0x75488a3f ;  /* 0x75488a3f000c7882 */ /* 0x000fe20000000000 */
[----:B------:R-:W-:-:S06]  /*1b00*/  UMOV UR13, 0x3ef3b20a ;  /* 0x3ef3b20a000d7882 */ /* 0x000fcc0000000000 */
[----:B------:R-:W-:Y:S01]  /*1b10*/  DFMA R26, R32, R22, UR12 ;  /* 0x0000000c201a7e2b */ /* 0x000fe20008000016 */
[----:B------:R-:W-:Y:S01]  /*1b20*/  UMOV UR12, 0xe4faecd5 ;  /* 0xe4faecd5000c7882 */ /* 0x000fe20000000000 */
[----:B------:R-:W-:Y:S01]  /*1b30*/  UMOV UR13, 0x3f1745cd ;  /* 0x3f1745cd000d7882 */ /* 0x000fe20000000000 */
[----:B------:R-:W-:-:S05]  /*1b40*/  DADD R22, R20, -R18 ;  /* 0x0000000014167229 */ /* 0x000fca0000000812 */
[----:B------:R-:W-:Y:S01]  /*1b50*/  DFMA R26, R32, R26, UR12 ;  /* 0x0000000c201a7e2b */ /* 0x000fe2000800001a */
[----:B------:R-:W-:Y:S01]  /*1b60*/  UMOV UR12, 0x258a578b ;  /* 0x258a578b000c7882 */ /* 0x000fe20000000000 */
[----:B------:R-:W-:Y:S01]  /*1b70*/  UMOV UR13, 0x3f3c71c7 ;  /* 0x3f3c71c7000d7882 */ /* 0x000fe20000000000 */
[----:B------:R-:W-:-:S05]  /*1b80*/  DADD R22, R22, R22 ;  /* 0x0000000016167229 */ /* 0x000fca0000000016 */
[----:B------:R-:W-:Y:S01]  /*1b90*/  DFMA R26, R32, R26, UR12 ;  /* 0x0000000c201a7e2b */ /* 0x000fe2000800001a */
[----:B------:R-:W-:Y:S01]  /*1ba0*/  UMOV UR12, 0x9242b910 ;  /* 0x9242b910000c7882 */ /* 0x000fe20000000000 */
[----:B------:R-:W-:Y:S01]  /*1bb0*/  UMOV UR13, 0x3f624924 ;  /* 0x3f624924000d7882 */ /* 0x000fe20000000000 */
[----:B------:R-:W-:-:S05]  /*1bc0*/  DFMA R22, R20, -R18, R22 ;  /* 0x800000121416722b */ /* 0x000fca0000000016 */
[----:B------:R-:W-:Y:S01]  /*1bd0*/  DFMA R26, R32, R26, UR12 ;  /* 0x0000000c201a7e2b */ /* 0x000fe2000800001a */
[----:B------:R-:W-:Y:S01]  /*1be0*/  UMOV UR12, 0x99999dfb ;  /* 0x99999dfb000c7882 */ /* 0x000fe20000000000 */
[----:B------:R-:W-:Y:S01]  /*1bf0*/  UMOV UR13, 0x3f899999 ;  /* 0x3f899999000d7882 */ /* 0x000fe20000000000 */
[----:B------:R-:W-:-:S05]  /*1c00*/  DMUL R22, R24, R22 ;  /* 0x0000001618167228 */ /* 0x000fca0000000000 */
[----:B------:R-:W-:Y:S01]  /*1c10*/  DFMA R26, R32, R26, UR12 ;  /* 0x0000000c201a7e2b */ /* 0x000fe2000800001a */
[----:B------:R-:W-:Y:S01]  /*1c20*/  UMOV UR12, 0x55555555 ;  /* 0x55555555000c7882 */ /* 0x000fe20000000000 */
[----:B------:R-:W-:-:S03]  /*1c30*/  UMOV UR13, 0x3fb55555 ;  /* 0x3fb55555000d7882 */ /* 0x000fc60000000000 */
[----:B------:R-:W-:Y:S02]  /*1c40*/  VIADD R29, R23, 0x100000 ;  /* 0x00100000171d7836 */ /* 0x000fe40000000000 */
[----:B------:R-:W-:Y:S01]  /*1c50*/  IMAD.MOV.U32 R28, RZ, RZ, R22 ;  /* 0x000000ffff1c7224 */ /* 0x000fe200078e0016 */
[----:B------:R-:W-:-:S08]  /*1c60*/  DFMA R20, R32, R26, UR12 ;  /* 0x0000000c20147e2b */ /* 0x000fd0000800001a */
[----:B------:R-:W-:Y:S01]  /*1c70*/  DADD R24, -R20, UR12 ;  /* 0x0000000c14187e29 */ /* 0x000fe20008000100 */
[----:B------:R-:W-:Y:S01]  /*1c80*/  UMOV UR12, 0xb9e7b0 ;  /* 0x00b9e7b0000c7882 */ /* 0x000fe20000000000 */
[----:B------:R-:W-:-:S06]  /*1c90*/  UMOV UR13, 0x3c46a4cb ;  /* 0x3c46a4cb000d7882 */ /* 0x000fcc0000000000 */
[----:B------:R-:W-:Y:S02]  /*1ca0*/  DFMA R24, R32, R26, R24 ;  /* 0x0000001a2018722b */ /* 0x000fe40000000018 */
[----:B------:R-:W-:-:S06]  /*1cb0*/  DMUL R26, R18, R18 ;  /* 0x00000012121a7228 */ /* 0x000fcc0000000000 */
        /* <DEDUP_REMOVED lines=24> */
[----:B------:R-:W-:-:S05]  /*1e40*/  @P1 VIADD R24, R36, 0xfffffc02 ;  /* 0xfffffc0224181836 */ /* 0x000fca0000000000 */
[----:B------:R-:W-:Y:S01]  /*1e50*/  DADD R26, R22, R18 ;  /* 0x00000000161a7229 */ /* 0x000fe20000000012 */
[----:B------:R-:W-:Y:S01]  /*1e60*/  LOP3.LUT R22, R24, 0x80000000, RZ, 0x3c, !PT ;  /* 0x8000000018167812 */ /* 0x000fe200078e3cff */
[----:B------:R-:W-:-:S06]  /*1e70*/  IMAD.MOV.U32 R23, RZ, RZ, 0x43300000 ;  /* 0x43300000ff177424 */ /* 0x000fcc00078e00ff */
[----:B------:R-:W-:Y:S02]  /*1e80*/  DADD R24, R20, R26 ;  /* 0x0000000014187229 */ /* 0x000fe4000000001a */
[----:B------:R-:W-:Y:S01]  /*1e90*/  DADD R22, R22, -UR12 ;  /* 0x8000000c16167e29 */ /* 0x000fe20008000000 */
[----:B------:R-:W-:Y:S01]  /*1ea0*/  UMOV UR12, 0xfefa39ef ;  /* 0xfefa39ef000c7882 */ /* 0x000fe20000000000 */
[----:B------:R-:W-:-:S04]  /*1eb0*/  UMOV UR13, 0x3fe62e42 ;  /* 0x3fe62e42000d7882 */ /* 0x000fc80000000000 */
[--C-:B------:R-:W-:Y:S02]  /*1ec0*/  DADD R28, R20, -R24.reuse ;  /* 0x00000000141c7229 */ /* 0x100fe40000000818 */
[----:B------:R-:W-:-:S06]  /*1ed0*/  DFMA R18, R22, UR12, R24 ;  /* 0x0000000c16127c2b */ /* 0x000fcc0008000018 */
[----:B------:R-:W-:Y:S02]  /*1ee0*/  DADD R28, R26, R28 ;  /* 0x000000001a1c7229 */ /* 0x000fe4000000001c */
[----:B------:R-:W-:-:S08]  /*1ef0*/  DFMA R20, R22, -UR12, R18 ;  /* 0x8000000c16147c2b */ /* 0x000fd00008000012 */
[----:B------:R-:W-:-:S08]  /*1f00*/  DADD R20, -R24, R20 ;  /* 0x0000000018147229 */ /* 0x000fd00000000114 */
[----:B------:R-:W-:-:S08]  /*1f10*/  DADD R20, R28, -R20 ;  /* 0x000000001c147229 */ /* 0x000fd00000000814 */
[----:B------:R-:W-:-:S08]  /*1f20*/  DFMA R22, R22, UR14, R20 ;  /* 0x0000000e16167c2b */ /* 0x000fd00008000014 */
[----:B------:R-:W-:-:S08]  /*1f30*/  DADD R20, R18, R22 ;  /* 0x0000000012147229 */ /* 0x000fd00000000016 */
[----:B------:R-:W-:Y:S02]  /*1f40*/  DADD R18, R18, -R20 ;  /* 0x0000000012127229 */ /* 0x000fe40000000814 */
[----:B------:R-:W-:-:S06]  /*1f50*/  DMUL R28, R20, 2 ;  /* 0x40000000141c7828 */ /* 0x000fcc0000000000 */
[----:B------:R-:W-:Y:S02]  /*1f60*/  DADD R18, R22, R18 ;  /* 0x0000000016127229 */ /* 0x000fe40000000012 */
[----:B------:R-:W-:Y:S01]  /*1f70*/  DFMA R26, R20, 2, -R28 ;  /* 0x40000000141a782b */ /* 0x000fe2000000081c */
[----:B------:R-:W-:Y:S02]  /*1f80*/  IMAD.MOV.U32 R20, RZ, RZ, 0x652b82fe ;  /* 0x652b82feff147424 */ /* 0x000fe400078e00ff */
[----:B------:R-:W-:-:S05]  /*1f90*/  IMAD.MOV.U32 R21, RZ, RZ, 0x3ff71547 ;  /* 0x3ff71547ff157424 */ /* 0x000fca00078e00ff */
[----:B------:R-:W-:-:S08]  /*1fa0*/  DFMA R26, R18, 2, R26 ;  /* 0x40000000121a782b */ /* 0x000fd0000000001a */
        /* <DEDUP_REMOVED lines=56> */
.L_x_77:
[----:B------:R-:W-:Y:S01]  /*2330*/  DFMA R26, R26, R24, R24 ;  /* 0x000000181a1a722b */ /* 0x000fe20000000018 */
[----:B------:R-:W-:Y:S01]  /*2340*/  IMAD.MOV.U32 R18, RZ, RZ, R34 ;  /* 0x000000ffff127224 */ /* 0x000fe200078e0022 */
[----:B------:R-:W-:Y:S01]  /*2350*/  DSETP.NEU.AND P0, PT, |R24|, +INF , PT ;  /* 0x7ff000001800742a */ /* 0x000fe20003f0d200 */
[----:B------:R-:W-:-:S07]  /*2360*/  IMAD.MOV.U32 R19, RZ, RZ, 0x0 ;  /* 0x00000000ff137424 */ /* 0x000fce00078e00ff */
[----:B------:R-:W-:Y:S02]  /*2370*/  FSEL R24, R24, R26, !P0 ;  /* 0x0000001a18187208 */ /* 0x000fe40004000000 */
[----:B------:R-:W-:Y:S01]  /*2380*/  FSEL R25, R25, R27, !P0 ;  /* 0x0000001b19197208 */ /* 0x000fe20004000000 */
[----:B------:R-:W-:Y:S06]  /*2390*/  RET.REL.NODEC R18 `(_Z9MeanShiftPKfS0_PfS1_) ;  /* 0xffffffdc12187950 */ /* 0x000fec0003c3ffff */
.L_x_78:
        /* <DEDUP_REMOVED lines=14> */
.L_x_84:


//--------------------- .nv.shared.reserved.0     --------------------------
	.section	.nv.shared.reserved.0,"aw",@nobits
	.weak		__nv_reservedSMEM_offset_0_alias
	.size		__nv_reservedSMEM_offset_0_alias, 0, 64
	.other		__nv_reservedSMEM_offset_0_alias,@"STO_CUDA_RESERVED_SHARED STV_DEFAULT"
__nv_reservedSMEM_offset_0_alias:
	.zero		0
	.zero		64


//--------------------- .nv.constant0._Z12getCentroidsPfS_ --------------------------
	.section	.nv.constant0._Z12getCentroidsPfS_,"a",@progbits
	.sectionflags	@""
	.align	4
.nv.constant0._Z12getCentroidsPfS_:
	.zero		912


//--------------------- .nv.constant0._Z14Flat_MeanShiftPKfS0_PfS1_ --------------------------
	.section	.nv.constant0._Z14Flat_MeanShiftPKfS0_PfS1_,"a",@progbits
	.sectionflags	@""
	.align	4
.nv.constant0._Z14Flat_MeanShiftPKfS0_PfS1_:
	.zero		928


//--------------------- .nv.constant0._Z9MeanShiftPKfS0_PfS1_ --------------------------
	.section	.nv.constant0._Z9MeanShiftPKfS0_PfS1_,"a",@progbits
	.sectionflags	@""
	.align	4
.nv.constant0._Z9MeanShiftPKfS0_PfS1_:
	.zero		928


//--------------------- SYMBOLS --------------------------

	.type		.nv.reservedSmem.offset0,@object
	.size		.nv.reservedSmem.offset0,0x4
